def attn_fwd(
    Q,
    K,
    V,
    Out,
    Lse,
    sm_scale,
    stride_qz,
    stride_qh,
    stride_qm,
    stride_qk,
    stride_kz,
    stride_kh,
    stride_kn,
    stride_kk,
    stride_vz,
    stride_vh,
    stride_vn,
    stride_vk,
    stride_oz,
    stride_oh,
    stride_om,
    stride_ok,
    seqlen_q,
    seqlen_k,
    BLOCK_M: tl.constexpr,
    BLOCK_N: tl.constexpr,
    HEAD_DIM: tl.constexpr,
    CAUSAL: tl.constexpr,
):
    start_m = tl.program_id(0)
    off_hz = tl.program_id(1)
    q_off = off_hz * stride_qh
    k_off = off_hz * stride_kh
    v_off = off_hz * stride_vh
    offs_m = start_m * BLOCK_M + tl.arange(0, BLOCK_M)
    offs_d = tl.arange(0, HEAD_DIM)
    offs_n = tl.arange(0, BLOCK_N)
    q_ptrs = Q + q_off + offs_m[:, None] * stride_qm + offs_d[None, :] * stride_qk
    k_ptrs = K + k_off + offs_d[:, None] * stride_kk + offs_n[None, :] * stride_kn
    v_ptrs = V + v_off + offs_n[:, None] * stride_vn + offs_d[None, :] * stride_vk
    m_i = tl.full([BLOCK_M], float("-inf"), dtype=tl.float32)
    l_i = tl.zeros([BLOCK_M], dtype=tl.float32) + 1.0
    acc = tl.zeros([BLOCK_M, HEAD_DIM], dtype=tl.float32)
    q = tl.load(q_ptrs)
    acc, l_i, m_i = _attn_fwd_inner(
        acc,
        l_i,
        m_i,
        q,
        k_ptrs,
        v_ptrs,
        sm_scale,
        stride_kn,
        stride_vn,
        start_m,
        seqlen_k,
        BLOCK_M,
        BLOCK_N,
        HEAD_DIM,
        CAUSAL,
    )
    acc = acc / l_i[:, None]
    lse = m_i + tl.math.log2(l_i) / 1.4426950408889634
    o_ptrs = (
        Out
        + off_hz * stride_oh
        + offs_m[:, None] * stride_om
        + offs_d[None, :] * stride_ok
    )
    tl.store(o_ptrs, acc.to(Out.dtype.element_ty))
    tl.store(Lse + off_hz * seqlen_q + offs_m, lse)

# config = {"BLOCK_M": 128, "BLOCK_N": 32, "HEAD_DIM": 256, "arch": "sm_100", "causal": false, "dtype": "bf16", "num_stages": 2, "num_warps": 8}
# arch = sm_100


// ===== COMPILED SASS (sm_100a) =====

	.target	sm_100a

	.elftype	@"ET_EXEC"


//--------------------- .note.nv.tkinfo           --------------------------
	.section	.note.nv.tkinfo,"",@"SHT_NOTE"
	.sectionflags	@"SHF_NOTE_NV_TKINFO"
	.tkinfo
        /*0018*/ 	.word	0x00000081
        /*0030*/ 	.string	""
        /*0030*/ 	.string	"ptxas-blackwell"
        /*0030*/ 	.string	"Cuda compilation tools, release 12.9, V12.9.86"
        /*0030*/ 	.string	"Build cuda_12.9.r12.9/compiler.36037853_0"
        /*0030*/ 	.string	"-v  -suppress-debug-info  -lineinfo  -arch sm_100a "



//--------------------- .note.nv.cuver            --------------------------
	.section	.note.nv.cuver,"",@"SHT_NOTE"
	.sectionflags	@"SHF_NOTE_NV_CUVER"
        /*0018*/ 	.short	0x0001
        /*001a*/ 	.short	0x0064
        /*001c*/ 	.short	0x0001
        /*001e*/ 	.short	0x0000
        /*0020*/ 	.short	0x0001
        /*0022*/ 	.short	0x0000


//--------------------- .nv.info                  --------------------------
	.section	.nv.info,"",@"SHT_CUDA_INFO"
	.align	4


	//----- nvinfo : EIATTR_REGCOUNT
	.align		4
        /*0000*/ 	.byte	0x04, 0x2f
        /*0002*/ 	.short	(.L_5 - .L_4)
	.align		4
.L_4:
        /*0004*/ 	.word	index@(attn_fwd)
        /*0008*/ 	.word	0x000000ff


	//----- nvinfo : EIATTR_FRAME_SIZE
	.align		4
.L_5:
        /*000c*/ 	.byte	0x04, 0x11
        /*000e*/ 	.short	(.L_7 - .L_6)
	.align		4
.L_6:
        /*0010*/ 	.word	index@($__internal_2_$__cuda_sm10x_tcgen05_guardrail_trap_unallocated_columns_being_dealloced)
        /*0014*/ 	.word	0x00000068


	//----- nvinfo : EIATTR_FRAME_SIZE
	.align		4
.L_7:
        /*0018*/ 	.byte	0x04, 0x11
        /*001a*/ 	.short	(.L_9 - .L_8)
	.align		4
.L_8:
        /*001c*/ 	.word	index@($__internal_1_$__cuda_sm10x_tcgen05_guardrail_trap_phase_invalid_during_alloc)
        /*0020*/ 	.word	0x00000068


	//----- nvinfo : EIATTR_FRAME_SIZE
	.align		4
.L_9:
        /*0024*/ 	.byte	0x04, 0x11
        /*0026*/ 	.short	(.L_11 - .L_10)
	.align		4
.L_10:
        /*0028*/ 	.word	index@($__internal_0_$__cuda_sm10x_tcgen05_guardrail_trap_col_being_dealloced_not_returned_by_alloc)
        /*002c*/ 	.word	0x00000068


	//----- nvinfo : EIATTR_FRAME_SIZE
	.align		4
.L_11:
        /*0030*/ 	.byte	0x04, 0x11
        /*0032*/ 	.short	(.L_13 - .L_12)
	.align		4
.L_12:
        /*0034*/ 	.word	index@(attn_fwd)
        /*0038*/ 	.word	0x00000068


	//----- nvinfo : EIATTR_MIN_STACK_SIZE
	.align		4
.L_13:
        /*003c*/ 	.byte	0x04, 0x12
        /*003e*/ 	.short	(.L_15 - .L_14)
	.align		4
.L_14:
        /*0040*/ 	.word	index@(attn_fwd)
        /*0044*/ 	.word	0x00000068
.L_15:


//--------------------- .nv.info.attn_fwd         --------------------------
	.section	.nv.info.attn_fwd,"",@"SHT_CUDA_INFO"
	.sectionflags	@""
	.align	4


	//----- nvinfo : EIATTR_CUDA_API_VERSION
	.align		4
        /*0000*/ 	.byte	0x04, 0x37
        /*0002*/ 	.short	(.L_17 - .L_16)
.L_16:
        /*0004*/ 	.word	0x00000081


	//----- nvinfo : EIATTR_KPARAM_INFO
	.align		4
.L_17:
        /*0008*/ 	.byte	0x04, 0x17
        /*000a*/ 	.short	(.L_19 - .L_18)
.L_18:
        /*000c*/ 	.word	0x00000000
        /*0010*/ 	.short	0x0019
        /*0012*/ 	.short	0x0080
        /*0014*/ 	.byte	0x00, 0xf4, 0x21, 0x00


	//----- nvinfo : EIATTR_KPARAM_INFO
	.align		4
.L_19:
        /*0018*/ 	.byte	0x04, 0x17
        /*001a*/ 	.short	(.L_21 - .L_20)
.L_20:
        /*001c*/ 	.word	0x00000000
        /*0020*/ 	.short	0x0018
        /*0022*/ 	.short	0x0078
        /*0024*/ 	.byte	0x00, 0xf4, 0x21, 0x00


	//----- nvinfo : EIATTR_KPARAM_INFO
	.align		4
.L_21:
        /*0028*/ 	.byte	0x04, 0x17
        /*002a*/ 	.short	(.L_23 - .L_22)
.L_22:
        /*002c*/ 	.word	0x00000000
        /*0030*/ 	.short	0x0017
        /*0032*/ 	.short	0x0070
        /*0034*/ 	.byte	0x00, 0xf0, 0x11, 0x00


	//----- nvinfo : EIATTR_KPARAM_INFO
	.align		4
.L_23:
        /*0038*/ 	.byte	0x04, 0x17
        /*003a*/ 	.short	(.L_25 - .L_24)
.L_24:
        /*003c*/ 	.word	0x00000000
        /*0040*/ 	.short	0x0016
        /*0042*/ 	.short	0x006c
        /*0044*/ 	.byte	0x00, 0xf0, 0x11, 0x00


	//----- nvinfo : EIATTR_KPARAM_INFO
	.align		4
.L_25:
        /*0048*/ 	.byte	0x04, 0x17
        /*004a*/ 	.short	(.L_27 - .L_26)
.L_26:
        /*004c*/ 	.word	0x00000000
        /*0050*/ 	.short	0x0015
        /*0052*/ 	.short	0x0068
        /*0054*/ 	.byte	0x00, 0xf0, 0x11, 0x00


	//----- nvinfo : EIATTR_KPARAM_INFO
	.align		4
.L_27:
        /*0058*/ 	.byte	0x04, 0x17
        /*005a*/ 	.short	(.L_29 - .L_28)
.L_28:
        /*005c*/ 	.word	0x00000000
        /*0060*/ 	.short	0x0014
        /*0062*/ 	.short	0x0064
        /*0064*/ 	.byte	0x00, 0xf0, 0x11, 0x00


	//----- nvinfo : EIATTR_KPARAM_INFO
	.align		4
.L_29:
        /*0068*/ 	.byte	0x04, 0x17
        /*006a*/ 	.short	(.L_31 - .L_30)
.L_30:
        /*006c*/ 	.word	0x00000000
        /*0070*/ 	.short	0x0013
        /*0072*/ 	.short	0x0060
        /*0074*/ 	.byte	0x00, 0xf0, 0x11, 0x00


	//----- nvinfo : EIATTR_KPARAM_INFO
	.align		4
.L_31:
        /*0078*/ 	.byte	0x04, 0x17
        /*007a*/ 	.short	(.L_33 - .L_32)
.L_32:
        /*007c*/ 	.word	0x00000000
        /*0080*/ 	.short	0x0012
        /*0082*/ 	.short	0x005c
        /*0084*/ 	.byte	0x00, 0xf0, 0x11, 0x00


	//----- nvinfo : EIATTR_KPARAM_INFO
	.align		4
.L_33:
        /*0088*/ 	.byte	0x04, 0x17
        /*008a*/ 	.short	(.L_35 - .L_34)
.L_34:
        /*008c*/ 	.word	0x00000000
        /*0090*/ 	.short	0x0011
        /*0092*/ 	.short	0x0058
        /*0094*/ 	.byte	0x00, 0xf0, 0x11, 0x00


	//----- nvinfo : EIATTR_KPARAM_INFO
	.align		4
.L_35:
        /*0098*/ 	.byte	0x04, 0x17
        /*009a*/ 	.short	(.L_37 - .L_36)
.L_36:
        /*009c*/ 	.word	0x00000000
        /*00a0*/ 	.short	0x0010
        /*00a2*/ 	.short	0x0054
        /*00a4*/ 	.byte	0x00, 0xf0, 0x11, 0x00


	//----- nvinfo : EIATTR_KPARAM_INFO
	.align		4
.L_37:
        /*00a8*/ 	.byte	0x04, 0x17
        /*00aa*/ 	.short	(.L_39 - .L_38)
.L_38:
        /*00ac*/ 	.word	0x00000000
        /*00b0*/ 	.short	0x000f
        /*00b2*/ 	.short	0x0050
        /*00b4*/ 	.byte	0x00, 0xf0, 0x11, 0x00


	//----- nvinfo : EIATTR_KPARAM_INFO
	.align		4
.L_39:
        /*00b8*/ 	.byte	0x04, 0x17
        /*00ba*/ 	.short	(.L_41 - .L_40)
.L_40:
        /*00bc*/ 	.word	0x00000000
        /*00c0*/ 	.short	0x000e
        /*00c2*/ 	.short	0x004c
        /*00c4*/ 	.byte	0x00, 0xf0, 0x11, 0x00


	//----- nvinfo : EIATTR_KPARAM_INFO
	.align		4
.L_41:
        /*00c8*/ 	.byte	0x04, 0x17
        /*00ca*/ 	.short	(.L_43 - .L_42)
.L_42:
        /*00cc*/ 	.word	0x00000000
        /*00d0*/ 	.short	0x000d
        /*00d2*/ 	.short	0x0048
        /*00d4*/ 	.byte	0x00, 0xf0, 0x11, 0x00


	//----- nvinfo : EIATTR_KPARAM_INFO
	.align		4
.L_43:
        /*00d8*/ 	.byte	0x04, 0x17
        /*00da*/ 	.short	(.L_45 - .L_44)
.L_44:
        /*00dc*/ 	.word	0x00000000
        /*00e0*/ 	.short	0x000c
        /*00e2*/ 	.short	0x0044
        /*00e4*/ 	.byte	0x00, 0xf0, 0x11, 0x00


	//----- nvinfo : EIATTR_KPARAM_INFO
	.align		4
.L_45:
        /*00e8*/ 	.byte	0x04, 0x17
        /*00ea*/ 	.short	(.L_47 - .L_46)
.L_46:
        /*00ec*/ 	.word	0x00000000
        /*00f0*/ 	.short	0x000b
        /*00f2*/ 	.short	0x0040
        /*00f4*/ 	.byte	0x00, 0xf0, 0x11, 0x00


	//----- nvinfo : EIATTR_KPARAM_INFO
	.align		4
.L_47:
        /*00f8*/ 	.byte	0x04, 0x17
        /*00fa*/ 	.short	(.L_49 - .L_48)
.L_48:
        /*00fc*/ 	.word	0x00000000
        /*0100*/ 	.short	0x000a
        /*0102*/ 	.short	0x003c
        /*0104*/ 	.byte	0x00, 0xf0, 0x11, 0x00


	//----- nvinfo : EIATTR_KPARAM_INFO
	.align		4
.L_49:
        /*0108*/ 	.byte	0x04, 0x17
        /*010a*/ 	.short	(.L_51 - .L_50)
.L_50:
        /*010c*/ 	.word	0x00000000
        /*0110*/ 	.short	0x0009
        /*0112*/ 	.short	0x0038
        /*0114*/ 	.byte	0x00, 0xf0, 0x11, 0x00


	//----- nvinfo : EIATTR_KPARAM_INFO
	.align		4
.L_51:
        /*0118*/ 	.byte	0x04, 0x17
        /*011a*/ 	.short	(.L_53 - .L_52)
.L_52:
        /*011c*/ 	.word	0x00000000
        /*0120*/ 	.short	0x0008
        /*0122*/ 	.short	0x0034
        /*0124*/ 	.byte	0x00, 0xf0, 0x11, 0x00


	//----- nvinfo : EIATTR_KPARAM_INFO
	.align		4
.L_53:
        /*0128*/ 	.byte	0x04, 0x17
        /*012a*/ 	.short	(.L_55 - .L_54)
.L_54:
        /*012c*/ 	.word	0x00000000
        /*0130*/ 	.short	0x0007
        /*0132*/ 	.short	0x0030
        /*0134*/ 	.byte	0x00, 0xf0, 0x11, 0x00


	//----- nvinfo : EIATTR_KPARAM_INFO
	.align		4
.L_55:
        /*0138*/ 	.byte	0x04, 0x17
        /*013a*/ 	.short	(.L_57 - .L_56)
.L_56:
        /*013c*/ 	.word	0x00000000
        /*0140*/ 	.short	0x0006
        /*0142*/ 	.short	0x002c
        /*0144*/ 	.byte	0x00, 0xf0, 0x11, 0x00


	//----- nvinfo : EIATTR_KPARAM_INFO
	.align		4
.L_57:
        /*0148*/ 	.byte	0x04, 0x17
        /*014a*/ 	.short	(.L_59 - .L_58)
.L_58:
        /*014c*/ 	.word	0x00000000
        /*0150*/ 	.short	0x0005
        /*0152*/ 	.short	0x0028
        /*0154*/ 	.byte	0x00, 0xf0, 0x11, 0x00


	//----- nvinfo : EIATTR_KPARAM_INFO
	.align		4
.L_59:
        /*0158*/ 	.byte	0x04, 0x17
        /*015a*/ 	.short	(.L_61 - .L_60)
.L_60:
        /*015c*/ 	.word	0x00000000
        /*0160*/ 	.short	0x0004
        /*0162*/ 	.short	0x0020
        /*0164*/ 	.byte	0x00, 0xf4, 0x21, 0x00


	//----- nvinfo : EIATTR_KPARAM_INFO
	.align		4
.L_61:
        /*0168*/ 	.byte	0x04, 0x17
        /*016a*/ 	.short	(.L_63 - .L_62)
.L_62:
        /*016c*/ 	.word	0x00000000
        /*0170*/ 	.short	0x0003
        /*0172*/ 	.short	0x0018
        /*0174*/ 	.byte	0x00, 0xf4, 0x21, 0x00


	//----- nvinfo : EIATTR_KPARAM_INFO
	.align		4
.L_63:
        /*0178*/ 	.byte	0x04, 0x17
        /*017a*/ 	.short	(.L_65 - .L_64)
.L_64:
        /*017c*/ 	.word	0x00000000
        /*0180*/ 	.short	0x0002
        /*0182*/ 	.short	0x0010
        /*0184*/ 	.byte	0x00, 0xf4, 0x21, 0x00


	//----- nvinfo : EIATTR_KPARAM_INFO
	.align		4
.L_65:
        /*0188*/ 	.byte	0x04, 0x17
        /*018a*/ 	.short	(.L_67 - .L_66)
.L_66:
        /*018c*/ 	.word	0x00000000
        /*0190*/ 	.short	0x0001
        /*0192*/ 	.short	0x0008
        /*0194*/ 	.byte	0x00, 0xf4, 0x21, 0x00


	//----- nvinfo : EIATTR_KPARAM_INFO
	.align		4
.L_67:
        /*0198*/ 	.byte	0x04, 0x17
        /*019a*/ 	.short	(.L_69 - .L_68)
.L_68:
        /*019c*/ 	.word	0x00000000
        /*01a0*/ 	.short	0x0000
        /*01a2*/ 	.short	0x0000
        /*01a4*/ 	.byte	0x00, 0xf4, 0x21, 0x00


	//----- nvinfo : EIATTR_AT_ENTRY_FRAGMENTS
	.align		4
.L_69:
        /*01a8*/ 	.byte	0x04, 0x4f
        /*01aa*/ 	.short	(.L_71 - .L_70)


	//   ....[0]....
.L_70:
        /*01ac*/ 	.word	0x00000004


	//----- nvinfo : EIATTR_RESERVED_SMEM_USED
	.align		4
.L_71:
        /*01b0*/ 	.byte	0x01, 0x41
	.zero		2


	//----- nvinfo : EIATTR_SPARSE_MMA_MASK
	.align		4
        /*01b4*/ 	.byte	0x03, 0x50
        /*01b6*/ 	.short	0x0000


	//----- nvinfo : EIATTR_TCGEN05_1CTA_USED
	.align		4
        /*01b8*/ 	.byte	0x01, 0x51
	.zero		2


	//----- nvinfo : EIATTR_MAXREG_COUNT
	.align		4
        /*01bc*/ 	.byte	0x03, 0x1b
        /*01be*/ 	.short	0x00ff


	//----- nvinfo : EIATTR_NUM_BARRIERS
	.align		4
        /*01c0*/ 	.byte	0x02, 0x4c
        /*01c2*/ 	.byte	0x01
	.zero		1


	//----- nvinfo : EIATTR_ANNOTATIONS
	.align		4
        /*01c4*/ 	.byte	0x04, 0x55
        /*01c6*/ 	.short	(.L_73 - .L_72)


	//   ....[0]....
.L_72:
        /*01c8*/ 	.word	0x00000001
        /*01cc*/ 	.byte	0x20, 0x3e, 0x00, 0x00, 0x01, 0x00, 0x00, 0x00, 0x50, 0x3e, 0x00, 0x00, 0x01, 0x00, 0x00, 0x00
        /* <DEDUP_REMOVED lines=16> */
        /*02dc*/ 	.byte	0xb0, 0x95, 0x00, 0x00, 0x01, 0x00, 0x00, 0x00, 0xd0, 0x95, 0x00, 0x00


	//----- nvinfo : EIATTR_INT_WARP_WIDE_INSTR_OFFSETS
	.align		4
.L_73:
        /*02e8*/ 	.byte	0x04, 0x31
        /*02ea*/ 	.short	(.L_75 - .L_74)


	//   ....[0]....
.L_74:
        /*02ec*/ 	.word	0x00002780


	//   ....[1]....
        /*02f0*/ 	.word	0x000027b0


	//   ....[2]....
        /*02f4*/ 	.word	0x00003e40


	//   ....[3]....
        /*02f8*/ 	.word	0x00003f50


	//   ....[4]....
        /*02fc*/ 	.word	0x00007720


	//   ....[5]....
        /*0300*/ 	.word	0x0000e020


	//   ....[6]....
        /*0304*/ 	.word	0x0000e070


	//----- nvinfo : EIATTR_COOP_GROUP_MASK_REGIDS
	.align		4
.L_75:
        /*0308*/ 	.byte	0x04, 0x29
        /*030a*/ 	.short	(.L_77 - .L_76)


	//   ....[0]....
.L_76:
        /*030c*/ 	.word	0xffffffff


	//   ....[1]....
        /*0310*/ 	.word	0xffffffff


	//   ....[2]....
        /*0314*/ 	.word	0xffffffff


	//   ....[3]....
        /*0318*/ 	.word	0xffffffff


	//   ....[4]....
        /*031c*/ 	.word	0xffffffff


	//   ....[5]....
        /*0320*/ 	.word	0xffffffff


	//   ....[6]....
        /*0324*/ 	.word	0xffffffff


	//   ....[7]....
        /*0328*/ 	.word	0xffffffff


	//----- nvinfo : EIATTR_COOP_GROUP_INSTR_OFFSETS
	.align		4
.L_77:
        /*032c*/ 	.byte	0x04, 0x28
        /*032e*/ 	.short	(.L_79 - .L_78)


	//   ....[0]....
.L_78:
        /*0330*/ 	.word	0x00000060


	//   ....[1]....
        /*0334*/ 	.word	0x00000320


	//   ....[2]....
        /*0338*/ 	.word	0x000052b0


	//   ....[3]....
        /*033c*/ 	.word	0x00005d70


	//   ....[4]....
        /*0340*/ 	.word	0x00007ea0


	//   ....[5]....
        /*0344*/ 	.word	0x00008340


	//   ....[6]....
        /*0348*/ 	.word	0x0000deb0


	//   ....[7]....
        /*034c*/ 	.word	0x0000e120


	//----- nvinfo : EIATTR_VRC_CTA_INIT_COUNT
	.align		4
.L_79:
        /*0350*/ 	.byte	0x02, 0x4a
        /*0352*/ 	.byte	0x80
	.zero		1


	//----- nvinfo : EIATTR_MBARRIER_INSTR_OFFSETS
	.align		4
        /*0354*/ 	.byte	0x04, 0x39
        /*0356*/ 	.short	(.L_81 - .L_80)


	//   ....[0]....
.L_80:
        /*0358*/ 	.word	0x00003560
        /*035c*/ 	.word	0x000000ff
        /*0360*/ 	.word	0x00000000
        /*0364*/ 	.short	0x0100
        /*0366*/ 	.byte	0x04
	.zero		1


	//   ....[1]....
        /*0368*/ 	.word	0x00003e90
        /*036c*/ 	.word	0x000000ff
        /*0370*/ 	.word	0x0001c008
        /*0374*/ 	.short	0x0100
        /*0376*/ 	.byte	0x06
	.zero		1


	//   ....[2]....
        /*0378*/ 	.word	0x00004220
        /*037c*/ 	.word	0x000000ff
        /*0380*/ 	.word	0x00014000
        /*0384*/ 	.short	0x0100
        /*0386*/ 	.byte	0x06
	.zero		1


	//   ....[3]....
        /*0388*/ 	.word	0x00004830
        /*038c*/ 	.word	0x000000ff
        /*0390*/ 	.word	0x00014000
        /*0394*/ 	.short	0x010a
        /*0396*/ 	.byte	0x06
	.zero		1


	//   ....[4]....
        /*0398*/ 	.word	0x00004bc0
        /*039c*/ 	.word	0x000000ff
        /*03a0*/ 	.word	0x00014000
        /*03a4*/ 	.short	0x0108
        /*03a6*/ 	.byte	0x06
	.zero		1


	//   ....[5]....
        /*03a8*/ 	.word	0x00007950
        /*03ac*/ 	.word	0x000000ff
        /*03b0*/ 	.word	0x0001c010
        /*03b4*/ 	.short	0x0100
        /*03b6*/ 	.byte	0x06
	.zero		1


	//   ....[6]....
        /*03b8*/ 	.word	0x00007c40
        /*03bc*/ 	.word	0x000000ff
        /*03c0*/ 	.word	0x0001c010
        /*03c4*/ 	.short	0x010a
        /*03c6*/ 	.byte	0x06
	.zero		1


	//   ....[7]....
        /*03c8*/ 	.word	0x00007cc0
        /*03cc*/ 	.word	0x000000ff
        /*03d0*/ 	.word	0x0001c010
        /*03d4*/ 	.short	0x0108
        /*03d6*/ 	.byte	0x06
	.zero		1


	//   ....[8]....
        /*03d8*/ 	.word	0x00008240
        /*03dc*/ 	.word	0x000000ff
        /*03e0*/ 	.word	0x00000000
        /*03e4*/ 	.short	0x010a
        /*03e6*/ 	.byte	0x04
	.zero		1


	//   ....[9]....
        /*03e8*/ 	.word	0x00009590
        /*03ec*/ 	.word	0x000000ff
        /*03f0*/ 	.word	0x00000000
        /*03f4*/ 	.short	0x010a
        /*03f6*/ 	.byte	0x04
	.zero		1


	//   ....[10]....
        /*03f8*/ 	.word	0x00009630
        /*03fc*/ 	.word	0x000000ff
        /*0400*/ 	.word	0x0001c000
        /*0404*/ 	.short	0x0108
        /*0406*/ 	.byte	0x06
	.zero		1


	//   ....[11]....
        /*0408*/ 	.word	0x000096a0
        /*040c*/ 	.word	0x000000ff
        /*0410*/ 	.word	0x0001c008
        /*0414*/ 	.short	0x0108
        /*0416*/ 	.byte	0x06
	.zero		1


	//   ....[12]....
        /*0418*/ 	.word	0x0000e140
        /*041c*/ 	.word	0x000000ff
        /*0420*/ 	.word	0x00014000
        /*0424*/ 	.short	0x010a
        /*0426*/ 	.byte	0x06
	.zero		1


	//   ....[13]....
        /*0428*/ 	.word	0x0000e170
        /*042c*/ 	.word	0x000000ff
        /*0430*/ 	.word	0x0001c010
        /*0434*/ 	.short	0x010a
        /*0436*/ 	.byte	0x06
	.zero		1


	//   ....[14]....
        /*0438*/ 	.word	0x0000e1a0
        /*043c*/ 	.word	0x000000ff
        /*0440*/ 	.word	0x00000000
        /*0444*/ 	.short	0x010a
        /*0446*/ 	.byte	0x04
	.zero		1


	//   ....[15]....
        /*0448*/ 	.word	0x0000e1d0
        /*044c*/ 	.word	0x000000ff
        /*0450*/ 	.word	0x00000000
        /*0454*/ 	.short	0x010a
        /*0456*/ 	.byte	0x04
	.zero		1


	//----- nvinfo : EIATTR_NUM_MBARRIERS
	.align		4
.L_81:
        /*0458*/ 	.byte	0x03, 0x38
        /*045a*/ 	.short	0xffff


	//----- nvinfo : EIATTR_EXIT_INSTR_OFFSETS
	.align		4
        /*045c*/ 	.byte	0x04, 0x1c
        /*045e*/ 	.short	(.L_83 - .L_82)


	//   ....[0]....
.L_82:
        /*0460*/ 	.word	0x0000e130


	//----- nvinfo : EIATTR_REQNTID
	.align		4
.L_83:
        /*0464*/ 	.byte	0x04, 0x10
        /*0466*/ 	.short	(.L_85 - .L_84)
.L_84:
        /*0468*/ 	.word	0x00000100
        /*046c*/ 	.word	0x00000001
        /*0470*/ 	.word	0x00000001


	//----- nvinfo : EIATTR_CRS_STACK_SIZE
	.align		4
.L_85:
        /*0474*/ 	.byte	0x04, 0x1e
        /*0476*/ 	.short	(.L_87 - .L_86)
.L_86:
        /*0478*/ 	.word	0x00000000


	//----- nvinfo : EIATTR_CBANK_PARAM_SIZE
	.align		4
.L_87:
        /*047c*/ 	.byte	0x03, 0x19
        /*047e*/ 	.short	0x0088


	//----- nvinfo : EIATTR_PARAM_CBANK
	.align		4
        /*0480*/ 	.byte	0x04, 0x0a
        /*0482*/ 	.short	(.L_89 - .L_88)
	.align		4
.L_88:
        /*0484*/ 	.word	index@(.nv.constant0.attn_fwd)
        /*0488*/ 	.short	0x0380
        /*048a*/ 	.short	0x0088


	//----- nvinfo : EIATTR_SW_WAR
	.align		4
.L_89:
        /*048c*/ 	.byte	0x04, 0x36
        /*048e*/ 	.short	(.L_91 - .L_90)
.L_90:
        /*0490*/ 	.word	0x00000008
.L_91:


//--------------------- .nv.compat                --------------------------
	.section	.nv.compat,"",@"SHT_CUDA_COMPAT_INFO"
	.align	4
        /*0000*/ 	.byte	0x02, 0x02, 0x02, 0x00, 0x02, 0x05, 0x05, 0x00, 0x02, 0x03, 0x00, 0x00, 0x02, 0x06, 0x01, 0x00


//--------------------- .nv.callgraph             --------------------------
	.section	.nv.callgraph,"",@"SHT_CUDA_CALLGRAPH"
	.align	4
	.sectionentsize	8
	.align		4
        /*0000*/ 	.word	0x00000000
	.align		4
        /*0004*/ 	.word	0xffffffff
	.align		4
        /*0008*/ 	.word	0x00000000
	.align		4
        /*000c*/ 	.word	0xfffffffe
	.align		4
        /*0010*/ 	.word	0x00000000
	.align		4
        /*0014*/ 	.word	0xfffffffd
	.align		4
        /*0018*/ 	.word	0x00000000
	.align		4
        /*001c*/ 	.word	0xfffffffc


//--------------------- .nv.constant4             --------------------------
	.section	.nv.constant4,"a",@progbits
	.align	8
	.align		8
.nv.constant4:
        /*0000*/ 	.dword	_$_str


//--------------------- .text.attn_fwd            --------------------------
	.section	.text.attn_fwd,"ax",@progbits
	.align	128
        .global         attn_fwd
        .type           attn_fwd,@function
        .size           attn_fwd,(.L_x_28 - attn_fwd)
        .other          attn_fwd,@"STO_CUDA_ENTRY STV_DEFAULT"
attn_fwd:
.text.attn_fwd:
[----:B------:R-:W0:Y:S01]  /*0000*/  LDC R1, c[0x0][0x37c] ;  /* 0x0000df00ff017b82 */ /* 0x000e220000000800 */
[----:B------:R-:W1:Y:S01]  /*0010*/  S2R R0, SR_TID.X ;  /* 0x0000000000007919 */ /* 0x000e620000002100 */
[----:B0-----:R-:W-:Y:S01]  /*0020*/  VIADD R1, R1, 0xffffff98 ;  /* 0xffffff9801017836 */ /* 0x001fe20000000000 */
[----:B-1----:R-:W-:-:S13]  /*0030*/  ISETP.GE.U32.AND P0, PT, R0, 0x20, PT ;  /* 0x000000200000780c */ /* 0x002fda0003f06070 */
[----:B------:R-:W-:Y:S05]  /*0040*/  @P0 BRA `(.L_x_0) ;  /* 0x0000000000b80947 */ /* 0x000fea0003800000 */
[----:B------:R-:W0:Y:S01]  /*0050*/  S2UR UR6, SR_CgaCtaId ;  /* 0x00000000000679c3 */ /* 0x000e220000008800 */
[----:B------:R-:W-:Y:S01]  /*0060*/  NOP ;  /* 0x0000000000007918 */ /* 0x000fe20000000000 */
[----:B------:R-:W-:Y:S02]  /*0070*/  UMOV UR4, 0x40 ;  /* 0x0000004000047882 */ /* 0x000fe40000000000 */
[----:B0-----:R-:W-:-:S09]  /*0080*/  ULEA UR4, UR6, UR4, 0x18 ;  /* 0x0000000406047291 */ /* 0x001fd2000f8ec0ff */
[----:B------:R-:W0:Y:S01]  /*0090*/  LDS.U8 R0, [UR4] ;  /* 0x00000004ff007984 */ /* 0x000e220008000000 */
[----:B------:R-:W-:Y:S02]  /*00a0*/  UMOV UR4, 0x400 ;  /* 0x0000040000047882 */ /* 0x000fe40000000000 */
[----:B------:R-:W-:Y:S01]  /*00b0*/  ULEA UR4, UR6, UR4, 0x18 ;  /* 0x0000000406047291 */ /* 0x000fe2000f8ec0ff */
[----:B0-----:R-:W-:-:S13]  /*00c0*/  ISETP.NE.AND P1, PT, R0, RZ, PT ;  /* 0x000000ff0000720c */ /* 0x001fda0003f25270 */
[----:B------:R-:W-:Y:S05]  /*00d0*/  @P1 BRA `(.L_x_1) ;  /* 0x00000000007c1947 */ /* 0x000fea0003800000 */
[----:B------:R-:W-:-:S13]  /*00e0*/  ELECT P1, URZ, PT ;  /* 0x0000000000ff782f */ /* 0x000fda0003820000 */
[----:B------:R-:W-:Y:S05]  /*00f0*/  @!P1 BRA `(.L_x_2) ;  /* 0x0000000000849947 */ /* 0x000fea0003800000 */
[----:B------:R-:W-:Y:S01]  /*0100*/  UMOV UR5, 0x10 ;  /* 0x0000001000057882 */ /* 0x000fe20000000000 */
[----:B------:R-:W-:Y:S02]  /*0110*/  IMAD.MOV.U32 R4, RZ, RZ, 0x1 ;  /* 0x00000001ff047424 */ /* 0x000fe400078e00ff */
[----:B------:R-:W-:Y:S02]  /*0120*/  IMAD.MOV.U32 R5, RZ, RZ, 0xffff ;  /* 0x0000ffffff057424 */ /* 0x000fe400078e00ff */
[----:B------:R-:W-:Y:S04]  /*0130*/  DEPBAR.LE SB0, 0x36 ;  /* 0x00008d800000791a */ /* 0x000fe80000000000 */
[----:B------:R-:W0:Y:S02]  /*0140*/  UTCATOMSWS.FIND_AND_SET.ALIGN UP0, UR5, UR5 ;  /* 0x00000005000575e3 */ /* 0x000e240008000800 */
[----:B0-----:R-:W-:-:S04]  /*0150*/  PLOP3.LUT P1, PT, PT, PT, UP0, 0x80, 0x8 ;  /* 0x000000000008781c */ /* 0x001fc80003f2f008 */
[----:B------:R-:W-:-:S04]  /*0160*/  SEL R0, RZ, 0xffffffff, !P1 ;  /* 0xffffffffff007807 */ /* 0x000fc80004800000 */
[----:B------:R-:W-:Y:S02]  /*0170*/  ISETP.NE.AND P1, PT, R0, RZ, PT ;  /* 0x000000ff0000720c */ /* 0x000fe40003f25270 */
[----:B------:R-:W-:-:S11]  /*0180*/  MOV R0, UR5 ;  /* 0x0000000500007c02 */ /* 0x000fd60008000f00 */
[----:B------:R-:W-:Y:S05]  /*0190*/  @P1 BRA `(.L_x_3) ;  /* 0x0000000000241947 */ /* 0x000fea0003800000 */
.L_x_4:
[----:B------:R-:W-:Y:S05]  /*01a0*/  NANOSLEEP 0x64 ;  /* 0x000000640000795d */ /* 0x000fea0003800000 */
[----:B------:R-:W-:-:S05]  /*01b0*/  UMOV UR5, 0x10 ;  /* 0x0000001000057882 */ /* 0x000fca0000000000 */
[----:B------:R-:W-:Y:S04]  /*01c0*/  DEPBAR.LE SB0, 0x36 ;  /* 0x00008d800000791a */ /* 0x000fe80000000000 */
[----:B------:R-:W0:Y:S02]  /*01d0*/  UTCATOMSWS.FIND_AND_SET.ALIGN UP0, UR5, UR5 ;  /* 0x00000005000575e3 */ /* 0x000e240008000800 */
[----:B0-----:R-:W-:-:S04]  /*01e0*/  PLOP3.LUT P1, PT, PT, PT, UP0, 0x80, 0x8 ;  /* 0x000000000008781c */ /* 0x001fc80003f2f008 */
[----:B------:R-:W-:-:S04]  /*01f0*/  SEL R0, RZ, 0xffffffff, !P1 ;  /* 0xffffffffff007807 */ /* 0x000fc80004800000 */
[----:B------:R-:W-:Y:S01]  /*0200*/  ISETP.NE.AND P1, PT, R0, RZ, PT ;  /* 0x000000ff0000720c */ /* 0x000fe20003f25270 */
[----:B------:R-:W-:-:S12]  /*0210*/  IMAD.U32 R0, RZ, RZ, UR5 ;  /* 0x00000005ff007e24 */ /* 0x000fd8000f8e00ff */
[----:B------:R-:W-:Y:S05]  /*0220*/  @!P1 BRA `(.L_x_4) ;  /* 0xfffffffc00dc9947 */ /* 0x000fea000383ffff */
.L_x_3:
[C---:B------:R-:W-:Y:S01]  /*0230*/  VIADD R3, R0.reuse, 0x10 ;  /* 0x0000001000037836 */ /* 0x040fe20000000000 */
[----:B------:R-:W-:Y:S01]  /*0240*/  UMOV UR5, 0x50 ;  /* 0x0000005000057882 */ /* 0x000fe20000000000 */
[----:B------:R-:W-:Y:S01]  /*0250*/  SHF.L.U32 R2, R5, R0, RZ ;  /* 0x0000000005027219 */ /* 0x000fe200000006ff */
[----:B------:R-:W-:Y:S01]  /*0260*/  ULEA UR5, UR6, UR5, 0x18 ;  /* 0x0000000506057291 */ /* 0x000fe2000f8ec0ff */
[----:B------:R-:W-:Y:S01]  /*0270*/  IMAD.SHL.U32 R0, R0, 0x20, RZ ;  /* 0x0000002000007824 */ /* 0x000fe200078e00ff */
[----:B------:R-:W-:-:S04]  /*0280*/  SHF.L.U32 R3, R4, R3, RZ ;  /* 0x0000000304037219 */ /* 0x000fc800000006ff */
[----:B------:R-:W-:-:S05]  /*0290*/  LOP3.LUT R2, R3, R2, RZ, 0xfc, !PT ;  /* 0x0000000203027212 */ /* 0x000fca00078efcff */
[----:B------:R0:W-:Y:S04]  /*02a0*/  ATOMS.OR RZ, [UR5], R2 ;  /* 0x00000002ffff798c */ /* 0x0001e8000b000005 */
[----:B------:R0:W-:Y:S01]  /*02b0*/  STS [UR4], R0 ;  /* 0x00000000ff007988 */ /* 0x0001e20008000804 */
[----:B------:R-:W-:Y:S05]  /*02c0*/  BRA `(.L_x_2) ;  /* 0x0000000000107947 */ /* 0x000fea0003800000 */
.L_x_1:
[----:B------:R-:W-:Y:S02]  /*02d0*/  MOV R0, 0xffffffff ;  /* 0xffffffff00007802 */ /* 0x000fe40000000f00 */
[----:B------:R-:W-:-:S03]  /*02e0*/  MOV R2, 0x310 ;  /* 0x0000031000027802 */ /* 0x000fc60000000f00 */
[----:B------:R0:W-:Y:S04]  /*02f0*/  STS [UR4], R0 ;  /* 0x00000000ff007988 */ /* 0x0001e80008000804 */
[----:B0-----:R-:W-:Y:S05]  /*0300*/  CALL.REL.NOINC `($__internal_1_$__cuda_sm10x_tcgen05_guardrail_trap_phase_invalid_during_alloc) ;  /* 0x000000dc00c87944 */ /* 0x001fea0003c00000 */
.L_x_2:
[----:B------:R-:W-:Y:S05]  /*0310*/  WARPSYNC.ALL ;  /* 0x0000000000007948 */ /* 0x000fea0003800000 */
[----:B------:R-:W-:Y:S01]  /*0320*/  NOP ;  /* 0x0000000000007918 */ /* 0x000fe20000000000 */
.L_x_0:
[----:B------:R-:W1:Y:S01]  /*0330*/  S2R R146, SR_TID.X ;  /* 0x0000000000927919 */ /* 0x000e620000002100 */
[----:B------:R-:W2:Y:S01]  /*0340*/  S2UR UR9, SR_CTAID.Y ;  /* 0x00000000000979c3 */ /* 0x000ea20000002600 */
[----:B------:R-:W2:Y:S01]  /*0350*/  LDCU.64 UR4, c[0x0][0x3b0] ;  /* 0x00007600ff0477ac */ /* 0x000ea20008000a00 */
[----:B------:R-:W3:Y:S01]  /*0360*/  S2R R3, SR_CTAID.X ;  /* 0x0000000000037919 */ /* 0x000ee20000002500 */
[----:B------:R-:W-:Y:S01]  /*0370*/  UMOV UR6, 0x400 ;  /* 0x0000040000067882 */ /* 0x000fe20000000000 */
[----:B------:R-:W4:Y:S04]  /*0380*/  LDCU.64 UR10, c[0x0][0x358] ;  /* 0x00006b00ff0a77ac */ /* 0x000f280008000a00 */
[----:B------:R-:W0:Y:S08]  /*0390*/  S2UR UR8, SR_CgaCtaId ;  /* 0x00000000000879c3 */ /* 0x000e300000008800 */
[----:B------:R-:W4:Y:S08]  /*03a0*/  LDC R9, c[0x0][0x3b8] ;  /* 0x0000ee00ff097b82 */ /* 0x000f300000000800 */
[----:B------:R-:W4:Y:S01]  /*03b0*/  LDC.64 R4, c[0x0][0x380] ;  /* 0x0000e000ff047b82 */ /* 0x000f220000000a00 */
[----:B--2---:R-:W-:-:S04]  /*03c0*/  UIMAD UR4, UR9, UR4, URZ ;  /* 0x00000004090472a4 */ /* 0x004fc8000f8e02ff */
[----:B------:R-:W-:Y:S01]  /*03d0*/  USHF.L.U32 UR7, UR4, 0x1, URZ ;  /* 0x0000000104077899 */ /* 0x000fe200080006ff */
[----:B01----:R-:W-:Y:S01]  /*03e0*/  LOP3.LUT R0, R146, 0x7f, RZ, 0xc0, !PT ;  /* 0x0000007f92007812 */ /* 0x003fe200078ec0ff */
[----:B------:R-:W-:Y:S01]  /*03f0*/  ULEA UR6, UR8, UR6, 0x18 ;  /* 0x0000000608067291 */ /* 0x000fe2000f8ec0ff */
[----:B------:R-:W-:Y:S03]  /*0400*/  BAR.SYNC.DEFER_BLOCKING 0x0 ;  /* 0x0000000000007b1d */ /* 0x000fe60000010000 */
[----:B---3--:R-:W-:-:S05]  /*0410*/  IMAD R2, R3, 0x80, R0 ;  /* 0x0000008003027824 */ /* 0x008fca00078e0200 */
[----:B------:R-:W0:Y:S01]  /*0420*/  LDC.64 R136, c[0x0][0x388] ;  /* 0x0000e200ff887b82 */ /* 0x000e220000000a00 */
[----:B------:R-:W-:Y:S01]  /*0430*/  IMAD R0, R2, UR5, RZ ;  /* 0x0000000502007c24 */ /* 0x000fe2000f8e02ff */
[----:B------:R-:W-:Y:S01]  /*0440*/  SHF.R.U32.HI R2, RZ, 0x7, R146 ;  /* 0x00000007ff027819 */ /* 0x000fe20000011692 */
[----:B------:R-:W-:Y:S02]  /*0450*/  UIMAD.WIDE UR4, UR4, 0x2, URZ ;  /* 0x00000002040478a5 */ /* 0x000fe4000f8e02ff */
[----:B------:R-:W-:Y:S01]  /*0460*/  IMAD.SHL.U32 R7, R0, 0x2, RZ ;  /* 0x0000000200077824 */ /* 0x000fe200078e00ff */
[----:B------:R-:W-:Y:S01]  /*0470*/  SGXT.U32 R2, R2, 0x1 ;  /* 0x000000010202781a */ /* 0x000fe20000000000 */
[----:B------:R-:W-:-:S03]  /*0480*/  IMAD.HI R0, R0, 0x2, RZ ;  /* 0x0000000200007827 */ /* 0x000fc600078e02ff */
[----:B----4-:R-:W-:Y:S01]  /*0490*/  IADD3 R7, P1, P2, R7, UR7, R4 ;  /* 0x0000000707077c10 */ /* 0x010fe2000fa3e004 */
[----:B------:R-:W-:-:S03]  /*04a0*/  IMAD R2, R2, R9, RZ ;  /* 0x0000000902027224 */ /* 0x000fc600078e02ff */
[----:B------:R-:W-:Y:S01]  /*04b0*/  IADD3.X R0, PT, PT, R0, UR5, R5, P1, P2 ;  /* 0x0000000500007c10 */ /* 0x000fe20008fe4405 */
[C---:B------:R-:W-:Y:S01]  /*04c0*/  IMAD R4, R9.reuse, 0x2, R2 ;  /* 0x0000000209047824 */ /* 0x040fe200078e0202 */
[CC--:B------:R-:W-:Y:S01]  /*04d0*/  LEA R10, P1, R2.reuse, R7.reuse, 0x1 ;  /* 0x00000007020a7211 */ /* 0x0c0fe200078208ff */
[----:B------:R-:W1:Y:S01]  /*04e0*/  LDCU UR4, c[0x0][0x3c8] ;  /* 0x00007900ff0477ac */ /* 0x000e620008000800 */
[----:B------:R-:W2:Y:S02]  /*04f0*/  LDS R114, [UR6] ;  /* 0x00000006ff727984 */ /* 0x000ea40008000800 */
[C---:B------:R-:W-:Y:S02]  /*0500*/  LEA R6, R9.reuse, R4, 0x1 ;  /* 0x0000000409067211 */ /* 0x040fe400078e08ff */
[----:B------:R-:W-:Y:S01]  /*0510*/  LEA.HI.X.SX32 R11, R2, R0, 0x1, P1 ;  /* 0x00000000020b7211 */ /* 0x000fe200008f0eff */
[----:B------:R-:W-:Y:S01]  /*0520*/  BAR.SYNC.DEFER_BLOCKING 0x0 ;  /* 0x0000000000007b1d */ /* 0x000fe20000010000 */
[-C--:B------:R-:W-:Y:S01]  /*0530*/  LEA R14, P1, R6, R7.reuse, 0x1 ;  /* 0x00000007060e7211 */ /* 0x080fe200078208ff */
[----:B------:R-:W-:Y:S01]  /*0540*/  IMAD R8, R9, 0x2, R6 ;  /* 0x0000000209087824 */ /* 0x000fe200078e0206 */
[----:B------:R-:W-:-:S02]  /*0550*/  LEA R12, P2, R4, R7, 0x1 ;  /* 0x00000007040c7211 */ /* 0x000fc400078408ff */
[-C--:B------:R-:W-:Y:S01]  /*0560*/  LEA.HI.X.SX32 R15, R6, R0.reuse, 0x1, P1 ;  /* 0x00000000060f7211 */ /* 0x080fe200008f0eff */
[C---:B------:R-:W-:Y:S01]  /*0570*/  IMAD R6, R9.reuse, 0x2, R8 ;  /* 0x0000000209067824 */ /* 0x040fe200078e0208 */
[-C--:B------:R-:W-:Y:S02]  /*0580*/  LEA R16, P1, R8, R7.reuse, 0x1 ;  /* 0x0000000708107211 */ /* 0x080fe400078208ff */
[-C--:B------:R-:W-:Y:S02]  /*0590*/  LEA.HI.X.SX32 R13, R4, R0.reuse, 0x1, P2 ;  /* 0x00000000040d7211 */ /* 0x080fe400010f0eff */
[----:B------:R-:W-:Y:S01]  /*05a0*/  LEA.HI.X.SX32 R17, R8, R0, 0x1, P1 ;  /* 0x0000000008117211 */ /* 0x000fe200008f0eff */
[----:B------:R-:W-:Y:S01]  /*05b0*/  IMAD R8, R9, 0x2, R6 ;  /* 0x0000000209087824 */ /* 0x000fe200078e0206 */
[----:B------:R-:W-:-:S04]  /*05c0*/  LEA R18, P1, R6, R7, 0x1 ;  /* 0x0000000706127211 */ /* 0x000fc800078208ff */
[----:B------:R-:W-:Y:S01]  /*05d0*/  LEA.HI.X.SX32 R19, R6, R0, 0x1, P1 ;  /* 0x0000000006137211 */ /* 0x000fe200008f0eff */
[----:B------:R3:W5:Y:S01]  /*05e0*/  LDG.E.U16 R2, desc[UR10][R10.64] ;  /* 0x0000000a0a027981 */ /* 0x000762000c1e1500 */
[----:B------:R-:W-:-:S03]  /*05f0*/  LEA R20, P1, R8, R7, 0x1 ;  /* 0x0000000708147211 */ /* 0x000fc600078208ff */
[----:B------:R4:W5:Y:S04]  /*0600*/  LDG.E.U16 R3, desc[UR10][R12.64] ;  /* 0x0000000a0c037981 */ /* 0x000968000c1e1500 */
[----:B------:R0:W5:Y:S01]  /*0610*/  LDG.E.U16 R4, desc[UR10][R14.64] ;  /* 0x0000000a0e047981 */ /* 0x000162000c1e1500 */
[----:B---3--:R-:W-:-:S03]  /*0620*/  LEA R10, R9, R8, 0x1 ;  /* 0x00000008090a7211 */ /* 0x008fc600078e08ff */
[----:B------:R3:W5:Y:S01]  /*0630*/  LDG.E.U16 R5, desc[UR10][R16.64] ;  /* 0x0000000a10057981 */ /* 0x000762000c1e1500 */
[-C--:B------:R-:W-:Y:S01]  /*0640*/  LEA.HI.X.SX32 R21, R8, R0.reuse, 0x1, P1 ;  /* 0x0000000008157211 */ /* 0x080fe200008f0eff */
[C---:B------:R-:W-:Y:S01]  /*0650*/  IMAD R26, R9.reuse, 0x2, R10 ;  /* 0x00000002091a7824 */ /* 0x040fe200078e020a */
[-C--:B------:R-:W-:Y:S01]  /*0660*/  LEA R22, P1, R10, R7.reuse, 0x1 ;  /* 0x000000070a167211 */ /* 0x080fe200078208ff */
[----:B------:R1:W5:Y:S02]  /*0670*/  LDG.E.U16 R6, desc[UR10][R18.64] ;  /* 0x0000000a12067981 */ /* 0x000364000c1e1500 */
[C---:B----4-:R-:W-:Y:S01]  /*0680*/  IMAD R12, R9.reuse, 0x2, R26 ;  /* 0x00000002090c7824 */ /* 0x050fe200078e021a */
[----:B------:R-:W-:Y:S01]  /*0690*/  LEA R24, P2, R26, R7, 0x1 ;  /* 0x000000071a187211 */ /* 0x000fe200078408ff */
[----:B------:R-:W5:Y:S01]  /*06a0*/  LDG.E.U16 R8, desc[UR10][R20.64] ;  /* 0x0000000a14087981 */ /* 0x000f62000c1e1500 */
[-C--:B------:R-:W-:Y:S01]  /*06b0*/  LEA.HI.X.SX32 R23, R10, R0.reuse, 0x1, P1 ;  /* 0x000000000a177211 */ /* 0x080fe200008f0eff */
[----:B0-----:R-:W-:Y:S01]  /*06c0*/  IMAD R14, R9, 0x2, R12 ;  /* 0x00000002090e7824 */ /* 0x001fe200078e020c */
[----:B------:R-:W-:-:S02]  /*06d0*/  LEA.HI.X.SX32 R25, R26, R0, 0x1, P2 ;  /* 0x000000001a197211 */ /* 0x000fc400010f0eff */
[CC--:B------:R-:W-:Y:S01]  /*06e0*/  LEA R26, P1, R12.reuse, R7.reuse, 0x1 ;  /* 0x000000070c1a7211 */ /* 0x0c0fe200078208ff */
[----:B------:R0:W5:Y:S01]  /*06f0*/  LDG.E.U16 R10, desc[UR10][R22.64] ;  /* 0x0000000a160a7981 */ /* 0x000162000c1e1500 */
[----:B------:R-:W-:Y:S02]  /*0700*/  LEA R28, R9, R14, 0x1 ;  /* 0x0000000e091c7211 */ /* 0x000fe400078e08ff */
[----:B------:R-:W-:Y:S01]  /*0710*/  LEA.HI.X.SX32 R27, R12, R0, 0x1, P1 ;  /* 0x000000000c1b7211 */ /* 0x000fe200008f0eff */
[----:B------:R4:W5:Y:S01]  /*0720*/  LDG.E.U16 R11, desc[UR10][R24.64] ;  /* 0x0000000a180b7981 */ /* 0x000962000c1e1500 */
[----:B---3--:R-:W-:-:S03]  /*0730*/  LEA R16, P1, R14, R7, 0x1 ;  /* 0x000000070e107211 */ /* 0x008fc600078208ff */
[----:B------:R3:W5:Y:S01]  /*0740*/  LDG.E.U16 R12, desc[UR10][R26.64] ;  /* 0x0000000a1a0c7981 */ /* 0x000762000c1e1500 */
[----:B------:R-:W-:Y:S01]  /*0750*/  LEA.HI.X.SX32 R17, R14, R0, 0x1, P1 ;  /* 0x000000000e117211 */ /* 0x000fe200008f0eff */
[----:B------:R-:W-:Y:S01]  /*0760*/  IMAD R14, R9, 0x2, R28 ;  /* 0x00000002090e7824 */ /* 0x000fe200078e021c */
[----:B-1----:R-:W-:-:S03]  /*0770*/  LEA R18, P1, R28, R7, 0x1 ;  /* 0x000000071c127211 */ /* 0x002fc600078208ff */
[C---:B------:R-:W-:Y:S01]  /*0780*/  IMAD R30, R9.reuse, 0x2, R14 ;  /* 0x00000002091e7824 */ /* 0x040fe200078e020e */
[----:B------:R-:W-:Y:S01]  /*0790*/  LEA.HI.X.SX32 R19, R28, R0, 0x1, P1 ;  /* 0x000000001c137211 */ /* 0x000fe200008f0eff */
[----:B------:R-:W5:Y:S02]  /*07a0*/  LDG.E.U16 R13, desc[UR10][R16.64] ;  /* 0x0000000a100d7981 */ /* 0x000f64000c1e1500 */
[----:B------:R-:W-:Y:S01]  /*07b0*/  IMAD R28, R9, 0x2, R30 ;  /* 0x00000002091c7824 */ /* 0x000fe200078e021e */
[----:B0-----:R-:W-:-:S04]  /*07c0*/  LEA R22, P1, R30, R7, 0x1 ;  /* 0x000000071e167211 */ /* 0x001fc800078208ff */
[----:B------:R-:W-:Y:S02]  /*07d0*/  LEA.HI.X.SX32 R23, R30, R0, 0x1, P1 ;  /* 0x000000001e177211 */ /* 0x000fe400008f0eff */
[C---:B------:R-:W-:Y:S02]  /*07e0*/  LEA R30, R9.reuse, R28, 0x1 ;  /* 0x0000001c091e7211 */ /* 0x040fe400078e08ff */
[CC--:B------:R-:W-:Y:S01]  /*07f0*/  LEA R20, P2, R14.reuse, R7.reuse, 0x1 ;  /* 0x000000070e147211 */ /* 0x0c0fe200078408ff */
[----:B------:R-:W5:Y:S02]  /*0800*/  LDG.E.U16 R16, desc[UR10][R22.64] ;  /* 0x0000000a16107981 */ /* 0x000f64000c1e1500 */
[C---:B------:R-:W-:Y:S01]  /*0810*/  IMAD R32, R9.reuse, 0x2, R30 ;  /* 0x0000000209207824 */ /* 0x040fe200078e021e */
[-C--:B------:R-:W-:Y:S02]  /*0820*/  LEA.HI.X.SX32 R21, R14, R0.reuse, 0x1, P2 ;  /* 0x000000000e157211 */ /* 0x080fe400010f0eff */
[C---:B----4-:R-:W-:Y:S01]  /*0830*/  LEA R24, P1, R28.reuse, R7, 0x1 ;  /* 0x000000071c187211 */ /* 0x050fe200078208ff */
[----:B------:R-:W-:Y:S01]  /*0840*/  IMAD R34, R9, 0x2, R32 ;  /* 0x0000000209227824 */ /* 0x000fe200078e0220 */
[----:B------:R-:W5:Y:S02]  /*0850*/  LDG.E.U16 R14, desc[UR10][R18.64] ;  /* 0x0000000a120e7981 */ /* 0x000f64000c1e1500 */
[----:B------:R-:W-:-:S02]  /*0860*/  LEA.HI.X.SX32 R25, R28, R0, 0x1, P1 ;  /* 0x000000001c197211 */ /* 0x000fc400008f0eff */
[----:B------:R0:W5:Y:S01]  /*0870*/  LDG.E.U16 R15, desc[UR10][R20.64] ;  /* 0x0000000a140f7981 */ /* 0x000162000c1e1500 */
[-C--:B---3--:R-:W-:Y:S02]  /*0880*/  LEA R26, P1, R30, R7.reuse, 0x1 ;  /* 0x000000071e1a7211 */ /* 0x088fe400078208ff */
[-C--:B------:R-:W-:Y:S01]  /*0890*/  LEA R28, P2, R32, R7.reuse, 0x1 ;  /* 0x00000007201c7211 */ /* 0x080fe200078408ff */
[----:B------:R1:W5:Y:S01]  /*08a0*/  LDG.E.U16 R17, desc[UR10][R24.64] ;  /* 0x0000000a18117981 */ /* 0x000362000c1e1500 */
[----:B------:R-:W-:Y:S01]  /*08b0*/  LEA.HI.X.SX32 R27, R30, R0, 0x1, P1 ;  /* 0x000000001e1b7211 */ /* 0x000fe200008f0eff */
[----:B0-----:R-:W-:Y:S01]  /*08c0*/  IMAD R20, R9, 0x2, R34 ;  /* 0x0000000209147824 */ /* 0x001fe200078e0222 */
[----:B------:R-:W-:-:S03]  /*08d0*/  LEA R30, P1, R34, R7, 0x1 ;  /* 0x00000007221e7211 */ /* 0x000fc600078208ff */
[----:B------:R0:W5:Y:S01]  /*08e0*/  LDG.E.U16 R18, desc[UR10][R26.64] ;  /* 0x0000000a1a127981 */ /* 0x000162000c1e1500 */
[C---:B------:R-:W-:Y:S02]  /*08f0*/  LEA R22, R9.reuse, R20, 0x1 ;  /* 0x0000001409167211 */ /* 0x040fe400078e08ff */
[-C--:B------:R-:W-:Y:S02]  /*0900*/  LEA.HI.X.SX32 R29, R32, R0.reuse, 0x1, P2 ;  /* 0x00000000201d7211 */ /* 0x080fe400010f0eff */
[-C--:B------:R-:W-:Y:S01]  /*0910*/  LEA.HI.X.SX32 R31, R34, R0.reuse, 0x1, P1 ;  /* 0x00000000221f7211 */ /* 0x080fe200008f0eff */
[C---:B------:R-:W-:Y:S01]  /*0920*/  IMAD R38, R9.reuse, 0x2, R22 ;  /* 0x0000000209267824 */ /* 0x040fe200078e0216 */
[C---:B------:R-:W-:Y:S01]  /*0930*/  LEA R32, P1, R20.reuse, R7, 0x1 ;  /* 0x0000000714207211 */ /* 0x040fe200078208ff */
[----:B------:R3:W5:Y:S02]  /*0940*/  LDG.E.U16 R19, desc[UR10][R28.64] ;  /* 0x0000000a1c137981 */ /* 0x000764000c1e1500 */
[----:B-1----:R-:W-:Y:S01]  /*0950*/  IMAD R24, R9, 0x2, R38 ;  /* 0x0000000209187824 */ /* 0x002fe200078e0226 */
[----:B------:R-:W-:-:S02]  /*0960*/  LEA.HI.X.SX32 R33, R20, R0, 0x1, P1 ;  /* 0x0000000014217211 */ /* 0x000fc400008f0eff */
[-C--:B------:R-:W-:Y:S02]  /*0970*/  LEA R34, P1, R22, R7.reuse, 0x1 ;  /* 0x0000000716227211 */ /* 0x080fe400078208ff */
[-C--:B------:R-:W-:Y:S01]  /*0980*/  LEA R36, P2, R38, R7.reuse, 0x1 ;  /* 0x0000000726247211 */ /* 0x080fe200078408ff */
[C---:B0-----:R-:W-:Y:S01]  /*0990*/  IMAD R26, R9.reuse, 0x2, R24 ;  /* 0x00000002091a7824 */ /* 0x041fe200078e0218 */
[-C--:B------:R-:W-:Y:S01]  /*09a0*/  LEA.HI.X.SX32 R35, R22, R0.reuse, 0x1, P1 ;  /* 0x0000000016237211 */ /* 0x080fe200008f0eff */
[----:B------:R0:W5:Y:S01]  /*09b0*/  LDG.E.U16 R20, desc[UR10][R30.64] ;  /* 0x0000000a1e147981 */ /* 0x000162000c1e1500 */
[----:B------:R-:W-:Y:S02]  /*09c0*/  LEA.HI.X.SX32 R37, R38, R0, 0x1, P2 ;  /* 0x0000000026257211 */ /* 0x000fe400010f0eff */
[----:B------:R-:W-:Y:S01]  /*09d0*/  LEA R38, P1, R24, R7, 0x1 ;  /* 0x0000000718267211 */ /* 0x000fe200078208ff */
[----:B------:R1:W5:Y:S01]  /*09e0*/  LDG.E.U16 R22, desc[UR10][R34.64] ;  /* 0x0000000a22167981 */ /* 0x000362000c1e1500 */
[----:B------:R-:W-:-:S02]  /*09f0*/  LEA R40, R9, R26, 0x1 ;  /* 0x0000001a09287211 */ /* 0x000fc400078e08ff */
[----:B------:R-:W-:Y:S01]  /*0a00*/  LEA.HI.X.SX32 R39, R24, R0, 0x1, P1 ;  /* 0x0000000018277211 */ /* 0x000fe200008f0eff */
[----:B------:R4:W5:Y:S01]  /*0a10*/  LDG.E.U16 R21, desc[UR10][R32.64] ;  /* 0x0000000a20157981 */ /* 0x000962000c1e1500 */
[----:B---3--:R-:W-:-:S03]  /*0a20*/  LEA R28, P1, R26, R7, 0x1 ;  /* 0x000000071a1c7211 */ /* 0x008fc600078208ff */
[----:B------:R3:W5:Y:S01]  /*0a30*/  LDG.E.U16 R23, desc[UR10][R36.64] ;  /* 0x0000000a24177981 */ /* 0x000762000c1e1500 */
[-C--:B------:R-:W-:Y:S01]  /*0a40*/  LEA.HI.X.SX32 R29, R26, R0.reuse, 0x1, P1 ;  /* 0x000000001a1d7211 */ /* 0x080fe200008f0eff */
[C---:B------:R-:W-:Y:S01]  /*0a50*/  IMAD R26, R9.reuse, 0x2, R40 ;  /* 0x00000002091a7824 */ /* 0x040fe200078e0228 */
[CC--:B0-----:R-:W-:Y:S01]  /*0a60*/  LEA R30, P1, R40.reuse, R7.reuse, 0x1 ;  /* 0x00000007281e7211 */ /* 0x0c1fe200078208ff */
[----:B------:R0:W5:Y:S02]  /*0a70*/  LDG.E.U16 R24, desc[UR10][R38.64] ;  /* 0x0000000a26187981 */ /* 0x000164000c1e1500 */
[C---:B------:R-:W-:Y:S01]  /*0a80*/  IMAD R42, R9.reuse, 0x2, R26 ;  /* 0x00000002092a7824 */ /* 0x040fe200078e021a */
[----:B------:R-:W-:Y:S01]  /*0a90*/  LEA.HI.X.SX32 R31, R40, R0, 0x1, P1 ;  /* 0x00000000281f7211 */ /* 0x000fe200008f0eff */
[----:B------:R-:W5:Y:S02]  /*0aa0*/  LDG.E.U16 R25, desc[UR10][R28.64] ;  /* 0x0000000a1c197981 */ /* 0x000f64000c1e1500 */
[----:B------:R-:W-:Y:S01]  /*0ab0*/  IMAD R40, R9, 0x2, R42 ;  /* 0x0000000209287824 */ /* 0x000fe200078e022a */
[----:B-1----:R-:W-:-:S04]  /*0ac0*/  LEA R34, P1, R42, R7, 0x1 ;  /* 0x000000072a227211 */ /* 0x002fc800078208ff */
[----:B------:R-:W-:Y:S02]  /*0ad0*/  LEA.HI.X.SX32 R35, R42, R0, 0x1, P1 ;  /* 0x000000002a237211 */ /* 0x000fe400008f0eff */
[C---:B------:R-:W-:Y:S02]  /*0ae0*/  LEA R42, R9.reuse, R40, 0x1 ;  /* 0x00000028092a7211 */ /* 0x040fe400078e08ff */
[CC--:B----4-:R-:W-:Y:S01]  /*0af0*/  LEA R32, P2, R26.reuse, R7.reuse, 0x1 ;  /* 0x000000071a207211 */ /* 0x0d0fe200078408ff */
[----:B------:R-:W5:Y:S02]  /*0b00*/  LDG.E.U16 R28, desc[UR10][R34.64] ;  /* 0x0000000a221c7981 */ /* 0x000f64000c1e1500 */
[C---:B------:R-:W-:Y:S01]  /*0b10*/  IMAD R44, R9.reuse, 0x2, R42 ;  /* 0x00000002092c7824 */ /* 0x040fe200078e022a */
[-C--:B------:R-:W-:Y:S02]  /*0b20*/  LEA.HI.X.SX32 R33, R26, R0.reuse, 0x1, P2 ;  /* 0x000000001a217211 */ /* 0x080fe400010f0eff */
[C---:B---3--:R-:W-:Y:S01]  /*0b30*/  LEA R36, P1, R40.reuse, R7, 0x1 ;  /* 0x0000000728247211 */ /* 0x048fe200078208ff */
[----:B------:R-:W-:Y:S01]  /*0b40*/  IMAD R46, R9, 0x2, R44 ;  /* 0x00000002092e7824 */ /* 0x000fe200078e022c */
[----:B------:R-:W5:Y:S02]  /*0b50*/  LDG.E.U16 R26, desc[UR10][R30.64] ;  /* 0x0000000a1e1a7981 */ /* 0x000f64000c1e1500 */
[----:B------:R-:W-:-:S02]  /*0b60*/  LEA.HI.X.SX32 R37, R40, R0, 0x1, P1 ;  /* 0x0000000028257211 */ /* 0x000fc400008f0eff */
[----:B------:R1:W5:Y:S01]  /*0b70*/  LDG.E.U16 R27, desc[UR10][R32.64] ;  /* 0x0000000a201b7981 */ /* 0x000362000c1e1500 */
[-C--:B0-----:R-:W-:Y:S02]  /*0b80*/  LEA R38, P1, R42, R7.reuse, 0x1 ;  /* 0x000000072a267211 */ /* 0x081fe400078208ff */
[-C--:B------:R-:W-:Y:S01]  /*0b90*/  LEA R40, P2, R44, R7.reuse, 0x1 ;  /* 0x000000072c287211 */ /* 0x080fe200078408ff */
[----:B------:R0:W5:Y:S01]  /*0ba0*/  LDG.E.U16 R29, desc[UR10][R36.64] ;  /* 0x0000000a241d7981 */ /* 0x000162000c1e1500 */
[----:B------:R-:W-:Y:S01]  /*0bb0*/  LEA.HI.X.SX32 R39, R42, R0, 0x1, P1 ;  /* 0x000000002a277211 */ /* 0x000fe200008f0eff */
[----:B-1----:R-:W-:Y:S01]  /*0bc0*/  IMAD R32, R9, 0x2, R46 ;  /* 0x0000000209207824 */ /* 0x002fe200078e022e */
        /* <DEDUP_REMOVED lines=8> */
[----:B0-----:R-:W-:Y:S01]  /*0c50*/  IMAD R36, R9, 0x2, R50 ;  /* 0x0000000209247824 */ /* 0x001fe200078e0232 */
[----:B------:R-:W-:-:S02]  /*0c60*/  LEA.HI.X.SX32 R45, R32, R0, 0x1, P1 ;  /* 0x00000000202d7211 */ /* 0x000fc400008f0eff */
[-C--:B------:R-:W-:Y:S02]  /*0c70*/  LEA R46, P1, R34, R7.reuse, 0x1 ;  /* 0x00000007222e7211 */ /* 0x080fe400078208ff */
[-C--:B------:R-:W-:Y:S01]  /*0c80*/  LEA R48, P2, R50, R7.reuse, 0x1 ;  /* 0x0000000732307211 */ /* 0x080fe200078408ff */
[C---:B-1----:R-:W-:Y:S01]  /*0c90*/  IMAD R38, R9.reuse, 0x2, R36 ;  /* 0x0000000209267824 */ /* 0x042fe200078e0224 */
        /* <DEDUP_REMOVED lines=196> */
[----:B------:R-:W5:Y:S01]  /*18e0*/  LDG.E.U16 R82, desc[UR10][R94.64] ;  /* 0x0000000a5e527981 */ /* 0x000f62000c1e1500 */
        /* <DEDUP_REMOVED lines=12> */
[----:B-1----:R-:W-:Y:S01]  /*19b0*/  IMAD R96, R9, 0x2, R102 ;  /* 0x0000000209607824 */ /* 0x002fe200078e0266 */
[----:B------:R-:W-:-:S04]  /*19c0*/  LEA R94, P1, R102, R7, 0x1 ;  /* 0x00000007665e7211 */ /* 0x000fc800078208ff */
[----:B------:R-:W-:Y:S02]  /*19d0*/  LEA.HI.X.SX32 R95, R102, R0, 0x1, P1 ;  /* 0x00000000665f7211 */ /* 0x000fe400008f0eff */
[C---:B---3--:R-:W-:Y:S02]  /*19e0*/  LEA R98, P1, R96.reuse, R7, 0x1 ;  /* 0x0000000760627211 */ /* 0x048fe400078208ff */
[----:B------:R-:W-:Y:S01]  /*19f0*/  LEA R104, R9, R96, 0x1 ;  /* 0x0000006009687211 */ /* 0x000fe200078e08ff */
[----:B------:R-:W5:Y:S01]  /*1a00*/  LDG.E.U16 R88, desc[UR10][R94.64] ;  /* 0x0000000a5e587981 */ /* 0x000f62000c1e1500 */
[----:B------:R-:W-:-:S03]  /*1a10*/  LEA.HI.X.SX32 R99, R96, R0, 0x1, P1 ;  /* 0x0000000060637211 */ /* 0x000fc600008f0eff */
[C---:B------:R-:W-:Y:S01]  /*1a20*/  IMAD R96, R9.reuse, 0x2, R104 ;  /* 0x0000000209607824 */ /* 0x040fe200078e0268 */
[-C--:B0-----:R-:W-:Y:S01]  /*1a30*/  LEA R92, P2, R86, R7.reuse, 0x1 ;  /* 0x00000007565c7211 */ /* 0x081fe200078408ff */
[----:B------:R-:W5:Y:S01]  /*1a40*/  LDG.E.U16 R89, desc[UR10][R98.64] ;  /* 0x0000000a62597981 */ /* 0x000f62000c1e1500 */
[-C--:B------:R-:W-:Y:S01]  /*1a50*/  LEA R100, P1, R104, R7.reuse, 0x1 ;  /* 0x0000000768647211 */ /* 0x080fe200078208ff */
[C---:B------:R-:W-:Y:S01]  /*1a60*/  IMAD R106, R9.reuse, 0x2, R96 ;  /* 0x00000002096a7824 */ /* 0x040fe200078e0260 */
[-C--:B------:R-:W-:Y:S02]  /*1a70*/  LEA.HI.X.SX32 R93, R86, R0.reuse, 0x1, P2 ;  /* 0x00000000565d7211 */ /* 0x080fe400010f0eff */
[----:B------:R0:W5:Y:S01]  /*1a80*/  LDG.E.U16 R86, desc[UR10][R90.64] ;  /* 0x0000000a5a567981 */ /* 0x000162000c1e1500 */
[----:B------:R-:W-:Y:S01]  /*1a90*/  LEA.HI.X.SX32 R101, R104, R0, 0x1, P1 ;  /* 0x0000000068657211 */ /* 0x000fe200008f0eff */
[----:B------:R-:W-:Y:S02]  /*1aa0*/  IMAD R104, R9, 0x2, R106 ;  /* 0x0000000209687824 */ /* 0x000fe400078e026a */
[----:B------:R1:W5:Y:S01]  /*1ab0*/  LDG.E.U16 R87, desc[UR10][R92.64] ;  /* 0x0000000a5c577981 */ /* 0x000362000c1e1500 */
[----:B0-----:R-:W-:-:S02]  /*1ac0*/  LEA R90, P1, R106, R7, 0x1 ;  /* 0x000000076a5a7211 */ /* 0x001fc400078208ff */
[C---:B------:R-:W-:Y:S02]  /*1ad0*/  LEA R108, R9.reuse, R104, 0x1 ;  /* 0x00000068096c7211 */ /* 0x040fe400078e08ff */
[-C--:B------:R-:W-:Y:S02]  /*1ae0*/  LEA.HI.X.SX32 R91, R106, R0.reuse, 0x1, P1 ;  /* 0x000000006a5b7211 */ /* 0x080fe400008f0eff */
[-C--:B-1----:R-:W-:Y:S02]  /*1af0*/  LEA R92, P1, R104, R7.reuse, 0x1 ;  /* 0x00000007685c7211 */ /* 0x082fe400078208ff */
[----:B------:R-:W-:Y:S01]  /*1b00*/  LEA R102, P2, R96, R7, 0x1 ;  /* 0x0000000760667211 */ /* 0x000fe200078408ff */
[----:B------:R-:W5:Y:S01]  /*1b10*/  LDG.E.U16 R106, desc[UR10][R90.64] ;  /* 0x0000000a5a6a7981 */ /* 0x000f62000c1e1500 */
[-C--:B------:R-:W-:Y:S01]  /*1b20*/  LEA.HI.X.SX32 R93, R104, R0.reuse, 0x1, P1 ;  /* 0x00000000685d7211 */ /* 0x080fe200008f0eff */
[----:B------:R-:W-:Y:S01]  /*1b30*/  IMAD R104, R9, 0x2, R108 ;  /* 0x0000000209687824 */ /* 0x000fe200078e026c */
[----:B------:R-:W-:-:S02]  /*1b40*/  LEA.HI.X.SX32 R103, R96, R0, 0x1, P2 ;  /* 0x0000000060677211 */ /* 0x000fc400010f0eff */
[-C--:B------:R-:W-:Y:S01]  /*1b50*/  LEA R94, P1, R108, R7.reuse, 0x1 ;  /* 0x000000076c5e7211 */ /* 0x080fe200078208ff */
[C---:B------:R-:W-:Y:S01]  /*1b60*/  IMAD R110, R9.reuse, 0x2, R104 ;  /* 0x00000002096e7824 */ /* 0x040fe200078e0268 */
[----:B------:R-:W-:Y:S01]  /*1b70*/  LEA R98, P2, R104, R7, 0x1 ;  /* 0x0000000768627211 */ /* 0x000fe200078408ff */
[----:B------:R0:W5:Y:S01]  /*1b80*/  LDG.E.U16 R97, desc[UR10][R102.64] ;  /* 0x0000000a66617981 */ /* 0x000162000c1e1500 */
[-C--:B------:R-:W-:Y:S02]  /*1b90*/  LEA.HI.X.SX32 R95, R108, R0.reuse, 0x1, P1 ;  /* 0x000000006c5f7211 */ /* 0x080fe400008f0eff */
[----:B------:R-:W-:Y:S01]  /*1ba0*/  LEA.HI.X.SX32 R99, R104, R0, 0x1, P2 ;  /* 0x0000000068637211 */ /* 0x000fe200010f0eff */
[----:B------:R1:W5:Y:S04]  /*1bb0*/  LDG.E.U16 R96, desc[UR10][R100.64] ;  /* 0x0000000a64607981 */ /* 0x000368000c1e1500 */
[----:B------:R3:W5:Y:S01]  /*1bc0*/  LDG.E.U16 R107, desc[UR10][R92.64] ;  /* 0x0000000a5c6b7981 */ /* 0x000762000c1e1500 */
[----:B0-----:R-:W-:-:S03]  /*1bd0*/  IMAD R102, R9, 0x2, R110 ;  /* 0x0000000209667824 */ /* 0x001fc600078e026e */
[----:B------:R0:W5:Y:S01]  /*1be0*/  LDG.E.U16 R108, desc[UR10][R94.64] ;  /* 0x0000000a5e6c7981 */ /* 0x000162000c1e1500 */
[CC--:B-1----:R-:W-:Y:S02]  /*1bf0*/  LEA R100, P1, R110.reuse, R7.reuse, 0x1 ;  /* 0x000000076e647211 */ /* 0x0c2fe400078208ff */
[C---:B------:R-:W-:Y:S01]  /*1c00*/  LEA R104, R9.reuse, R102, 0x1 ;  /* 0x0000006609687211 */ /* 0x040fe200078e08ff */
[----:B------:R1:W5:Y:S01]  /*1c10*/  LDG.E.U16 R109, desc[UR10][R98.64] ;  /* 0x0000000a626d7981 */ /* 0x000362000c1e1500 */
[-C--:B------:R-:W-:Y:S02]  /*1c20*/  LEA.HI.X.SX32 R101, R110, R0.reuse, 0x1, P1 ;  /* 0x000000006e657211 */ /* 0x080fe400008f0eff */
[CC--:B------:R-:W-:Y:S01]  /*1c30*/  LEA R90, P1, R102.reuse, R7.reuse, 0x1 ;  /* 0x00000007665a7211 */ /* 0x0c0fe200078208ff */
[C---:B------:R-:W-:Y:S02]  /*1c40*/  IMAD R112, R9.reuse, 0x2, R104 ;  /* 0x0000000209707824 */ /* 0x040fe400078e0268 */
[----:B------:R4:W5:Y:S01]  /*1c50*/  LDG.E.U16 R110, desc[UR10][R100.64] ;  /* 0x0000000a646e7981 */ /* 0x000962000c1e1500 */
[----:B------:R-:W-:Y:S01]  /*1c60*/  LEA.HI.X.SX32 R91, R102, R0, 0x1, P1 ;  /* 0x00000000665b7211 */ /* 0x000fe200008f0eff */
[----:B------:R-:W-:Y:S01]  /*1c70*/  IMAD R116, R9, 0x2, R112 ;  /* 0x0000000209747824 */ /* 0x000fe200078e0270 */
[----:B---3--:R-:W-:-:S02]  /*1c80*/  LEA R92, P1, R104, R7, 0x1 ;  /* 0x00000007685c7211 */ /* 0x008fc400078208ff */
[-C--:B------:R-:W-:Y:S01]  /*1c90*/  LEA R102, P2, R112, R7.reuse, 0x1 ;  /* 0x0000000770667211 */ /* 0x080fe200078408ff */
[----:B------:R3:W5:Y:S01]  /*1ca0*/  LDG.E.U16 R111, desc[UR10][R90.64] ;  /* 0x0000000a5a6f7981 */ /* 0x000762000c1e1500 */
[----:B------:R-:W-:Y:S01]  /*1cb0*/  LEA.HI.X.SX32 R93, R104, R0, 0x1, P1 ;  /* 0x00000000685d7211 */ /* 0x000fe200008f0eff */
[----:B------:R-:W-:Y:S01]  /*1cc0*/  IMAD R104, R9, 0x2, R116 ;  /* 0x0000000209687824 */ /* 0x000fe200078e0274 */
[----:B0-----:R-:W-:-:S04]  /*1cd0*/  LEA R94, P1, R116, R7, 0x1 ;  /* 0x00000007745e7211 */ /* 0x001fc800078208ff */
[----:B------:R-:W-:Y:S02]  /*1ce0*/  LEA.HI.X.SX32 R95, R116, R0, 0x1, P1 ;  /* 0x00000000745f7211 */ /* 0x000fe400008f0eff */
[C---:B-1----:R-:W-:Y:S02]  /*1cf0*/  LEA R98, P1, R104.reuse, R7, 0x1 ;  /* 0x0000000768627211 */ /* 0x042fe400078208ff */
[----:B------:R-:W-:Y:S01]  /*1d00*/  LEA R116, R9, R104, 0x1 ;  /* 0x0000006809747211 */ /* 0x000fe200078e08ff */
[----:B------:R-:W5:Y:S01]  /*1d10*/  LDG.E.U16 R115, desc[UR10][R94.64] ;  /* 0x0000000a5e737981 */ /* 0x000f62000c1e1500 */
[----:B------:R-:W-:-:S03]  /*1d20*/  LEA.HI.X.SX32 R99, R104, R0, 0x1, P1 ;  /* 0x0000000068637211 */ /* 0x000fc600008f0eff */
[C---:B------:R-:W-:Y:S01]  /*1d30*/  IMAD R104, R9.reuse, 0x2, R116 ;  /* 0x0000000209687824 */ /* 0x040fe200078e0274 */
[-C--:B------:R-:W-:Y:S01]  /*1d40*/  LEA.HI.X.SX32 R103, R112, R0.reuse, 0x1, P2 ;  /* 0x0000000070677211 */ /* 0x080fe200010f0eff */
[----:B------:R-:W5:Y:S02]  /*1d50*/  LDG.E.U16 R119, desc[UR10][R98.64] ;  /* 0x0000000a62777981 */ /* 0x000f64000c1e1500 */
[C---:B------:R-:W-:Y:S01]  /*1d60*/  IMAD R118, R9.reuse, 0x2, R104 ;  /* 0x0000000209767824 */ /* 0x040fe200078e0268 */
[-C--:B----4-:R-:W-:Y:S01]  /*1d70*/  LEA R100, P2, R104, R7.reuse, 0x1 ;  /* 0x0000000768647211 */ /* 0x090fe200078408ff */
[----:B------:R0:W5:Y:S01]  /*1d80*/  LDG.E.U16 R113, desc[UR10][R102.64] ;  /* 0x0000000a66717981 */ /* 0x000162000c1e1500 */
[----:B---3--:R-:W-:Y:S02]  /*1d90*/  LEA R90, P1, R116, R7, 0x1 ;  /* 0x00000007745a7211 */ /* 0x008fe400078208ff */
[-C--:B------:R-:W-:Y:S01]  /*1da0*/  LEA.HI.X.SX32 R101, R104, R0.reuse, 0x1, P2 ;  /* 0x0000000068657211 */ /* 0x080fe200010f0eff */
[----:B------:R1:W5:Y:S01]  /*1db0*/  LDG.E.U16 R112, desc[UR10][R92.64] ;  /* 0x0000000a5c707981 */ /* 0x000362000c1e1500 */
[----:B0-----:R-:W-:Y:S01]  /*1dc0*/  IMAD R102, R9, 0x2, R118 ;  /* 0x0000000209667824 */ /* 0x001fe200078e0276 */
[----:B------:R-:W-:-:S02]  /*1dd0*/  LEA.HI.X.SX32 R91, R116, R0, 0x1, P1 ;  /* 0x00000000745b7211 */ /* 0x000fc400008f0eff */
[----:B------:R0:W5:Y:S02]  /*1de0*/  LDG.E.U16 R122, desc[UR10][R100.64] ;  /* 0x0000000a647a7981 */ /* 0x000164000c1e1500 */
[C---:B------:R-:W-:Y:S02]  /*1df0*/  LEA R104, R9.reuse, R102, 0x1 ;  /* 0x0000006609687211 */ /* 0x040fe400078e08ff */
[----:B------:R3:W5:Y:S01]  /*1e00*/  LDG.E.U16 R121, desc[UR10][R90.64] ;  /* 0x0000000a5a797981 */ /* 0x000762000c1e1500 */
[CC--:B-1----:R-:W-:Y:S02]  /*1e10*/  LEA R92, P1, R118.reuse, R7.reuse, 0x1 ;  /* 0x00000007765c7211 */ /* 0x0c2fe400078208ff */
[C---:B------:R-:W-:Y:S02]  /*1e20*/  IMAD R116, R9.reuse, 0x2, R104 ;  /* 0x0000000209747824 */ /* 0x040fe400078e0268 */
[----:B------:R-:W-:Y:S02]  /*1e30*/  LEA.HI.X.SX32 R93, R118, R0, 0x1, P1 ;  /* 0x00000000765d7211 */ /* 0x000fe400008f0eff */
[----:B------:R-:W-:Y:S01]  /*1e40*/  LEA R94, P1, R102, R7, 0x1 ;  /* 0x00000007665e7211 */ /* 0x000fe200078208ff */
[----:B------:R-:W-:-:S02]  /*1e50*/  IMAD R118, R9, 0x2, R116 ;  /* 0x0000000209767824 */ /* 0x000fc400078e0274 */
[----:B------:R1:W5:Y:S01]  /*1e60*/  LDG.E.U16 R123, desc[UR10][R92.64] ;  /* 0x0000000a5c7b7981 */ /* 0x000362000c1e1500 */
[-C--:B------:R-:W-:Y:S01]  /*1e70*/  LEA.HI.X.SX32 R95, R102, R0.reuse, 0x1, P1 ;  /* 0x00000000665f7211 */ /* 0x080fe200008f0eff */
[C---:B0-----:R-:W-:Y:S01]  /*1e80*/  IMAD R100, R9.reuse, 0x2, R118 ;  /* 0x0000000209647824 */ /* 0x041fe200078e0276 */
[-C--:B------:R-:W-:Y:S02]  /*1e90*/  LEA R98, P1, R104, R7.reuse, 0x1 ;  /* 0x0000000768627211 */ /* 0x080fe400078208ff */
[-C--:B------:R-:W-:Y:S01]  /*1ea0*/  LEA R102, P2, R116, R7.reuse, 0x1 ;  /* 0x0000000774667211 */ /* 0x080fe200078408ff */
[----:B------:R0:W5:Y:S01]  /*1eb0*/  LDG.E.U16 R124, desc[UR10][R94.64] ;  /* 0x0000000a5e7c7981 */ /* 0x000162000c1e1500 */
[----:B------:R-:W-:Y:S02]  /*1ec0*/  LEA.HI.X.SX32 R99, R104, R0, 0x1, P1 ;  /* 0x0000000068637211 */ /* 0x000fe400008f0eff */
[C---:B---3--:R-:W-:Y:S02]  /*1ed0*/  LEA R90, P1, R118.reuse, R7, 0x1 ;  /* 0x00000007765a7211 */ /* 0x048fe400078208ff */
[----:B------:R-:W-:Y:S01]  /*1ee0*/  LEA R104, R9, R100, 0x1 ;  /* 0x0000006409687211 */ /* 0x000fe200078e08ff */
[----:B------:R3:W5:Y:S01]  /*1ef0*/  LDG.E.U16 R125, desc[UR10][R98.64] ;  /* 0x0000000a627d7981 */ /* 0x000762000c1e1500 */
[----:B------:R-:W-:-:S02]  /*1f00*/  LEA.HI.X.SX32 R91, R118, R0, 0x1, P1 ;  /* 0x00000000765b7211 */ /* 0x000fc400008f0eff */
[-C--:B------:R-:W-:Y:S01]  /*1f10*/  LEA.HI.X.SX32 R103, R116, R0.reuse, 0x1, P2 ;  /* 0x0000000074677211 */ /* 0x080fe200010f0eff */
[C---:B------:R-:W-:Y:S01]  /*1f20*/  IMAD R116, R9.reuse, 0x2, R104 ;  /* 0x0000000209747824 */ /* 0x040fe200078e0268 */
[CC--:B-1----:R-:W-:Y:S01]  /*1f30*/  LEA R92, P1, R100.reuse, R7.reuse, 0x1 ;  /* 0x00000007645c7211 */ /* 0x0c2fe200078208ff */
[----:B------:R-:W5:Y:S02]  /*1f40*/  LDG.E.U16 R127, desc[UR10][R90.64] ;  /* 0x0000000a5a7f7981 */ /* 0x000f64000c1e1500 */
[C---:B------:R-:W-:Y:S01]  /*1f50*/  IMAD R118, R9.reuse, 0x2, R116 ;  /* 0x0000000209767824 */ /* 0x040fe200078e0274 */
[-C--:B------:R-:W-:Y:S01]  /*1f60*/  LEA.HI.X.SX32 R93, R100, R0.reuse, 0x1, P1 ;  /* 0x00000000645d7211 */ /* 0x080fe200008f0eff */
[----:B------:R1:W5:Y:S01]  /*1f70*/  LDG.E.U16 R126, desc[UR10][R102.64] ;  /* 0x0000000a667e7981 */ /* 0x000362000c1e1500 */
[-C--:B0-----:R-:W-:Y:S01]  /*1f80*/  LEA R94, P1, R104, R7.reuse, 0x1 ;  /* 0x00000007685e7211 */ /* 0x081fe200078208ff */
[----:B---3--:R-:W-:Y:S01]  /*1f90*/  IMAD R98, R9, 0x2, R118 ;  /* 0x0000000209627824 */ /* 0x008fe200078e0276 */
[----:B------:R-:W-:Y:S01]  /*1fa0*/  LEA R100, P2, R116, R7, 0x1 ;  /* 0x0000000774647211 */ /* 0x000fe200078408ff */
[----:B------:R0:W5:Y:S01]  /*1fb0*/  LDG.E.U16 R128, desc[UR10][R92.64] ;  /* 0x0000000a5c807981 */ /* 0x000162000c1e1500 */
[----:B------:R-:W-:-:S02]  /*1fc0*/  LEA.HI.X.SX32 R95, R104, R0, 0x1, P1 ;  /* 0x00000000685f7211 */ /* 0x000fc400008f0eff */
[-C--:B------:R-:W-:Y:S02]  /*1fd0*/  LEA R104, P1, R118, R7.reuse, 0x1 ;  /* 0x0000000776687211 */ /* 0x080fe400078208ff */
[-C--:B------:R-:W-:Y:S01]  /*1fe0*/  LEA.HI.X.SX32 R101, R116, R0.reuse, 0x1, P2 ;  /* 0x0000000074657211 */ /* 0x080fe200010f0eff */
[----:B------:R-:W5:Y:S01]  /*1ff0*/  LDG.E.U16 R129, desc[UR10][R94.64] ;  /* 0x0000000a5e817981 */ /* 0x000f62000c1e1500 */
[----:B------:R-:W-:Y:S02]  /*2000*/  LEA.HI.X.SX32 R105, R118, R0, 0x1, P1 ;  /* 0x0000000076697211 */ /* 0x000fe400008f0eff */
[CC--:B-1----:R-:W-:Y:S01]  /*2010*/  LEA R102, P1, R98.reuse, R7.reuse, 0x1 ;  /* 0x0000000762667211 */ /* 0x0c2fe200078208ff */
[----:B------:R1:W5:Y:S01]  /*2020*/  LDG.E.U16 R130, desc[UR10][R100.64] ;  /* 0x0000000a64827981 */ /* 0x000362000c1e1500 */
[C---:B------:R-:W-:Y:S02]  /*2030*/  LEA R118, R9.reuse, R98, 0x1 ;  /* 0x0000006209767211 */ /* 0x040fe400078e08ff */
[----:B------:R-:W-:Y:S01]  /*2040*/  LEA.HI.X.SX32 R103, R98, R0, 0x1, P1 ;  /* 0x0000000062677211 */ /* 0x000fe200008f0eff */
[----:B------:R3:W5:Y:S02]  /*2050*/  LDG.E.U16 R131, desc[UR10][R104.64] ;  /* 0x0000000a68837981 */ /* 0x000764000c1e1500 */
[C---:B------:R-:W-:Y:S01]  /*2060*/  IMAD R98, R9.reuse, 0x2, R118 ;  /* 0x0000000209627824 */ /* 0x040fe200078e0276 */
[-C--:B------:R-:W-:Y:S01]  /*2070*/  LEA R116, P1, R118, R7.reuse, 0x1 ;  /* 0x0000000776747211 */ /* 0x080fe200078208ff */
[----:B------:R4:W5:Y:S02]  /*2080*/  LDG.E.U16 R132, desc[UR10][R102.64] ;  /* 0x0000000a66847981 */ /* 0x000964000c1e1500 */
[----:B0-----:R-:W-:Y:S01]  /*2090*/  IMAD R92, R9, 0x2, R98 ;  /* 0x00000002095c7824 */ /* 0x001fe200078e0262 */
[----:B------:R-:W-:-:S03]  /*20a0*/  LEA R90, P2, R98, R7, 0x1 ;  /* 0x00000007625a7211 */ /* 0x000fc600078408ff */
[C---:B-1----:R-:W-:Y:S01]  /*20b0*/  IMAD R100, R9.reuse, 0x2, R92 ;  /* 0x0000000209647824 */ /* 0x042fe200078e025c */
[-C--:B------:R-:W-:Y:S02]  /*20c0*/  LEA.HI.X.SX32 R117, R118, R0.reuse, 0x1, P1 ;  /* 0x0000000076757211 */ /* 0x080fe400008f0eff */
[----:B------:R-:W-:Y:S02]  /*20d0*/  LEA.HI.X.SX32 R91, R98, R0, 0x1, P2 ;  /* 0x00000000625b7211 */ /* 0x000fe400010f0eff */
[CC--:B------:R-:W-:Y:S02]  /*20e0*/  LEA R98, P1, R92.reuse, R7.reuse, 0x1 ;  /* 0x000000075c627211 */ /* 0x0c0fe400078208ff */
[C---:B---3--:R-:W-:Y:S01]  /*20f0*/  LEA R104, R9.reuse, R100, 0x1 ;  /* 0x0000006409687211 */ /* 0x048fe200078e08ff */
[----:B------:R-:W5:Y:S01]  /*2100*/  LDG.E.U16 R133, desc[UR10][R90.64] ;  /* 0x0000000a5a857981 */ /* 0x000f62000c1e1500 */
[-C--:B------:R-:W-:Y:S02]  /*2110*/  LEA.HI.X.SX32 R99, R92, R0.reuse, 0x1, P1 ;  /* 0x000000005c637211 */ /* 0x080fe400008f0eff */
[CC--:B------:R-:W-:Y:S01]  /*2120*/  LEA R94, P1, R100.reuse, R7.reuse, 0x1 ;  /* 0x00000007645e7211 */ /* 0x0c0fe200078208ff */
[C---:B------:R-:W-:Y:S01]  /*2130*/  IMAD R118, R9.reuse, 0x2, R104 ;  /* 0x0000000209767824 */ /* 0x040fe200078e0268 */
[----:B------:R-:W5:Y:S02]  /*2140*/  LDG.E.U16 R117, desc[UR10][R116.64] ;  /* 0x0000000a74757981 */ /* 0x000f64000c1e1500 */
[-C--:B------:R-:W-:Y:S01]  /*2150*/  LEA.HI.X.SX32 R95, R100, R0.reuse, 0x1, P1 ;  /* 0x00000000645f7211 */ /* 0x080fe200008f0eff */
[C---:B------:R-:W-:Y:S01]  /*2160*/  IMAD R120, R9.reuse, 0x2, R118 ;  /* 0x0000000209787824 */ /* 0x040fe200078e0276 */
[CC--:B------:R-:W-:Y:S01]  /*2170*/  LEA R100, P1, R104.reuse, R7.reuse, 0x1 ;  /* 0x0000000768647211 */ /* 0x0c0fe200078208ff */
[----:B------:R0:W5:Y:S03]  /*2180*/  LDG.E.U16 R135, desc[UR10][R98.64] ;  /* 0x0000000a62877981 */ /* 0x000166000c1e1500 */
[----:B------:R-:W-:Y:S01]  /*2190*/  LEA.HI.X.SX32 R101, R104, R0, 0x1, P1 ;  /* 0x0000000068657211 */ /* 0x000fe200008f0eff */
[C---:B------:R-:W-:Y:S01]  /*21a0*/  IMAD R104, R9.reuse, 0x2, R120 ;  /* 0x0000000209687824 */ /* 0x040fe200078e0278 */
[C---:B----4-:R-:W-:Y:S01]  /*21b0*/  LEA R102, P1, R120.reuse, R7, 0x1 ;  /* 0x0000000778667211 */ /* 0x050fe200078208ff */
[----:B------:R1:W5:Y:S03]  /*21c0*/  LDG.E.U16 R138, desc[UR10][R94.64] ;  /* 0x0000000a5e8a7981 */ /* 0x000366000c1e1500 */
[----:B0-----:R-:W-:Y:S01]  /*21d0*/  LEA R98, R9, R104, 0x1 ;  /* 0x0000006809627211 */ /* 0x001fe200078e08ff */
[----:B------:R0:W5:Y:S01]  /*21e0*/  LDG.E.U16 R139, desc[UR10][R100.64] ;  /* 0x0000000a648b7981 */ /* 0x000162000c1e1500 */
[----:B------:R-:W-:-:S02]  /*21f0*/  LEA.HI.X.SX32 R103, R120, R0, 0x1, P1 ;  /* 0x0000000078677211 */ /* 0x000fc400008f0eff */
[-C--:B------:R-:W-:Y:S01]  /*2200*/  LEA R92, P2, R118, R7.reuse, 0x1 ;  /* 0x00000007765c7211 */ /* 0x080fe200078408ff */
[C---:B------:R-:W-:Y:S01]  /*2210*/  IMAD R116, R9.reuse, 0x2, R98 ;  /* 0x0000000209747824 */ /* 0x040fe200078e0262 */
[-C--:B------:R-:W-:Y:S01]  /*2220*/  LEA R90, P1, R104, R7.reuse, 0x1 ;  /* 0x00000007685a7211 */ /* 0x080fe200078208ff */
[----:B------:R-:W5:Y:S01]  /*2230*/  LDG.E.U16 R140, desc[UR10][R102.64] ;  /* 0x0000000a668c7981 */ /* 0x000f62000c1e1500 */
[-C--:B------:R-:W-:Y:S01]  /*2240*/  LEA.HI.X.SX32 R93, R118, R0.reuse, 0x1, P2 ;  /* 0x00000000765d7211 */ /* 0x080fe200010f0eff */
[----:B------:R-:W-:Y:S01]  /*2250*/  IMAD R118, R9, 0x2, R116 ;  /* 0x0000000209767824 */ /* 0x000fe200078e0274 */
[----:B------:R-:W-:Y:S02]  /*2260*/  LEA.HI.X.SX32 R91, R104, R0, 0x1, P1 ;  /* 0x00000000685b7211 */ /* 0x000fe400008f0eff */
[-C--:B------:R-:W-:Y:S01]  /*2270*/  LEA R104, P1, R98, R7.reuse, 0x1 ;  /* 0x0000000762687211 */ /* 0x080fe200078208ff */
[----:B------:R3:W5:Y:S01]  /*2280*/  LDG.E.U16 R120, desc[UR10][R92.64] ;  /* 0x0000000a5c787981 */ /* 0x000762000c1e1500 */
[----:B-1----:R-:W-:-:S02]  /*2290*/  LEA R94, P2, R116, R7, 0x1 ;  /* 0x00000007745e7211 */ /* 0x002fc400078408ff */
[-C--:B------:R-:W-:Y:S01]  /*22a0*/  LEA.HI.X.SX32 R105, R98, R0.reuse, 0x1, P1 ;  /* 0x0000000062697211 */ /* 0x080fe200008f0eff */
[----:B------:R1:W5:Y:S01]  /*22b0*/  LDG.E.U16 R141, desc[UR10][R90.64] ;  /* 0x0000000a5a8d7981 */ /* 0x000362000c1e1500 */
[-C--:B0-----:R-:W-:Y:S01]  /*22c0*/  LEA R100, P1, R118, R7.reuse, 0x1 ;  /* 0x0000000776647211 */ /* 0x081fe200078208ff */
[C---:B---3--:R-:W-:Y:S01]  /*22d0*/  IMAD R92, R9.reuse, 0x2, R118 ;  /* 0x00000002095c7824 */ /* 0x048fe200078e0276 */
[-C--:B------:R-:W-:Y:S01]  /*22e0*/  LEA.HI.X.SX32 R95, R116, R0.reuse, 0x1, P2 ;  /* 0x00000000745f7211 */ /* 0x080fe200010f0eff */
[----:B------:R-:W5:Y:S01]  /*22f0*/  LDG.E.U16 R142, desc[UR10][R104.64] ;  /* 0x0000000a688e7981 */ /* 0x000f62000c1e1500 */
[----:B------:R-:W-:Y:S02]  /*2300*/  LEA.HI.X.SX32 R101, R118, R0, 0x1, P1 ;  /* 0x0000000076657211 */ /* 0x000fe400008f0eff */
[----:B------:R-:W-:Y:S01]  /*2310*/  LEA R98, P1, R92, R7, 0x1 ;  /* 0x000000075c627211 */ /* 0x000fe200078208ff */
[----:B------:R0:W5:Y:S01]  /*2320*/  LDG.E.U16 R143, desc[UR10][R94.64] ;  /* 0x0000000a5e8f7981 */ /* 0x000162000c1e1500 */
[----:B------:R-:W-:-:S02]  /*2330*/  LEA R116, R9, R92, 0x1 ;  /* 0x0000005c09747211 */ /* 0x000fc400078e08ff */
[-C--:B------:R-:W-:Y:S01]  /*2340*/  LEA.HI.X.SX32 R99, R92, R0.reuse, 0x1, P1 ;  /* 0x000000005c637211 */ /* 0x080fe200008f0eff */
[----:B------:R3:W5:Y:S02]  /*2350*/  LDG.E.U16 R144, desc[UR10][R100.64] ;  /* 0x0000000a64907981 */ /* 0x000764000c1e1500 */
[C---:B------:R-:W-:Y:S01]  /*2360*/  IMAD R92, R9.reuse, 0x2, R116 ;  /* 0x00000002095c7824 */ /* 0x040fe200078e0274 */
[C---:B------:R-:W-:Y:S01]  /*2370*/  LEA R102, P1, R116.reuse, R7, 0x1 ;  /* 0x0000000774667211 */ /* 0x040fe200078208ff */
[----:B------:R4:W5:Y:S02]  /*2380*/  LDG.E.U16 R145, desc[UR10][R98.64] ;  /* 0x0000000a62917981 */ /* 0x000964000c1e1500 */
[----:B------:R-:W-:Y:S01]  /*2390*/  IMAD R118, R9, 0x2, R92 ;  /* 0x0000000209767824 */ /* 0x000fe200078e025c */
[----:B------:R-:W-:-:S03]  /*23a0*/  LEA.HI.X.SX32 R103, R116, R0, 0x1, P1 ;  /* 0x0000000074677211 */ /* 0x000fc600008f0eff */
[C---:B------:R-:W-:Y:S01]  /*23b0*/  IMAD R116, R9.reuse, 0x2, R118 ;  /* 0x0000000209747824 */ /* 0x040fe200078e0276 */
[-C--:B-1----:R-:W-:Y:S01]  /*23c0*/  LEA R90, P2, R92, R7.reuse, 0x1 ;  /* 0x000000075c5a7211 */ /* 0x082fe200078408ff */
[----:B------:R-:W-:Y:S01]  /*23d0*/  IMAD.SHL.U32 R134, R146, 0x2, RZ ;  /* 0x0000000292867824 */ /* 0x000fe200078e00ff */
[----:B--2---:R-:W-:Y:S01]  /*23e0*/  R2UR UR7, R114 ;  /* 0x00000000720772ca */ /* 0x004fe200000e0000 */
[----:B------:R-:W5:Y:S01]  /*23f0*/  LDG.E.U16 R102, desc[UR10][R102.64] ;  /* 0x0000000a66667981 */ /* 0x000f62000c1e1500 */
[C---:B0-----:R-:W-:Y:S02]  /*2400*/  LEA R94, R9.reuse, R116, 0x1 ;  /* 0x00000074095e7211 */ /* 0x041fe400078e08ff */
[----:B------:R-:W-:Y:S02]  /*2410*/  LEA.HI.X.SX32 R91, R92, R0, 0x1, P2 ;  /* 0x000000005c5b7211 */ /* 0x000fe400010f0eff */
[----:B------:R-:W-:Y:S01]  /*2420*/  LEA R104, P2, R94, R7, 0x1 ;  /* 0x000000075e687211 */ /* 0x000fe200078408ff */
[----:B------:R-:W-:-:S03]  /*2430*/  IMAD R9, R9, 0x2, R94 ;  /* 0x0000000209097824 */ /* 0x000fc600078e025e */
[-C--:B------:R-:W-:Y:S01]  /*2440*/  LEA.HI.X.SX32 R105, R94, R0.reuse, 0x1, P2 ;  /* 0x000000005e697211 */ /* 0x080fe200010f0eff */
[----:B------:R0:W5:Y:S01]  /*2450*/  LDG.E.U16 R91, desc[UR10][R90.64] ;  /* 0x0000000a5a5b7981 */ /* 0x000162000c1e1500 */
[----:B------:R-:W1:Y:S01]  /*2460*/  LDC.64 R94, c[0x0][0x3c0] ;  /* 0x0000f000ff5e7b82 */ /* 0x000e620000000a00 */
[-C--:B------:R-:W-:Y:S02]  /*2470*/  LEA R92, P1, R118, R7.reuse, 0x1 ;  /* 0x00000007765c7211 */ /* 0x080fe400078208ff */
[----:B------:R-:W-:Y:S01]  /*2480*/  LOP3.LUT R134, R134, 0x7e, RZ, 0xc0, !PT ;  /* 0x0000007e86867812 */ /* 0x000fe200078ec0ff */
[----:B------:R-:W5:Y:S01]  /*2490*/  LDG.E.U16 R104, desc[UR10][R104.64] ;  /* 0x0000000a68687981 */ /* 0x000f62000c1e1500 */
[----:B------:R-:W-:Y:S02]  /*24a0*/  LEA.HI.X.SX32 R93, R118, R0, 0x1, P1 ;  /* 0x00000000765d7211 */ /* 0x000fe400008f0eff */
[----:B---3--:R-:W-:-:S03]  /*24b0*/  LEA R100, P1, R116, R7, 0x1 ;  /* 0x0000000774647211 */ /* 0x008fc600078208ff */
[----:B------:R-:W5:Y:S01]  /*24c0*/  LDG.E.U16 R92, desc[UR10][R92.64] ;  /* 0x0000000a5c5c7981 */ /* 0x000f62000c1e1500 */
[-C--:B------:R-:W-:Y:S02]  /*24d0*/  LEA.HI.X.SX32 R101, R116, R0.reuse, 0x1, P1 ;  /* 0x0000000074657211 */ /* 0x080fe400008f0eff */
[C---:B----4-:R-:W-:Y:S02]  /*24e0*/  LEA R98, P1, R9.reuse, R7, 0x1 ;  /* 0x0000000709627211 */ /* 0x050fe400078208ff */
[--C-:B------:R-:W-:Y:S01]  /*24f0*/  SHF.R.U32.HI R7, RZ, 0x5, R146.reuse ;  /* 0x00000005ff077819 */ /* 0x100fe20000011692 */
[----:B------:R-:W5:Y:S01]  /*2500*/  LDG.E.U16 R100, desc[UR10][R100.64] ;  /* 0x0000000a64647981 */ /* 0x000f62000c1e1500 */
[----:B------:R-:W-:Y:S02]  /*2510*/  LEA.HI.X.SX32 R99, R9, R0, 0x1, P1 ;  /* 0x0000000009637211 */ /* 0x000fe400008f0eff */
[----:B------:R-:W-:Y:S02]  /*2520*/  LOP3.LUT R0, R146, 0xff, RZ, 0xc0, !PT ;  /* 0x000000ff92007812 */ /* 0x000fe400078ec0ff */
[----:B------:R-:W-:Y:S01]  /*2530*/  R2UR UR5, R7 ;  /* 0x00000000070572ca */ /* 0x000fe200000e0000 */
[----:B------:R2:W5:Y:S01]  /*2540*/  LDG.E.U16 R98, desc[UR10][R98.64] ;  /* 0x0000000a62627981 */ /* 0x000562000c1e1500 */
[----:B------:R-:W-:Y:S01]  /*2550*/  SHF.R.S32.HI R7, RZ, 0x7, R146 ;  /* 0x00000007ff077819 */ /* 0x000fe20000011492 */
[----:B------:R-:W-:-:S02]  /*2560*/  IMAD R9, R0, UR4, RZ ;  /* 0x0000000400097c24 */ /* 0x000fc4000f8e02ff */
[----:B-1----:R-:W-:-:S03]  /*2570*/  IMAD R94, R94, UR9, RZ ;  /* 0x000000095e5e7c24 */ /* 0x002fc6000f8e02ff */
[----:B0-----:R-:W-:Y:S02]  /*2580*/  SHF.L.U32 R90, R9, 0x1, RZ ;  /* 0x00000001095a7819 */ /* 0x001fe400000006ff */
[----:B--2---:R-:W-:Y:S01]  /*2590*/  SGXT R99, R7, 0x1 ;  /* 0x000000010763781a */ /* 0x004fe20000000200 */
[----:B------:R-:W-:Y:S02]  /*25a0*/  IMAD.SHL.U32 R7, R94, 0x2, RZ ;  /* 0x000000025e077824 */ /* 0x000fe400078e00ff */
[----:B------:R-:W-:Y:S01]  /*25b0*/  IMAD.SHL.U32 R93, R146, 0x200, RZ ;  /* 0x00000200925d7824 */ /* 0x000fe200078e00ff */
[----:B------:R-:W-:Y:S01]  /*25c0*/  LOP3.LUT R114, R134, 0x90, R99, 0x78, !PT ;  /* 0x0000009086727812 */ /* 0x000fe200078e7863 */
[----:B------:R-:W-:Y:S01]  /*25d0*/  IMAD.HI R9, R9, 0x2, RZ ;  /* 0x0000000209097827 */ /* 0x000fe200078e02ff */
[----:B------:R-:W-:-:S03]  /*25e0*/  IADD3 R136, P1, P2, R90, R136, R7 ;  /* 0x000000885a887210 */ /* 0x000fc60007a3e007 */
[----:B------:R-:W-:Y:S01]  /*25f0*/  IMAD.HI R94, R94, 0x2, RZ ;  /* 0x000000025e5e7827 */ /* 0x000fe200078e02ff */
[----:B------:R-:W-:-:S04]  /*2600*/  LOP3.LUT R93, R114, 0x8000, R93, 0xf8, !PT ;  /* 0x00008000725d7812 */ /* 0x000fc800078ef85d */
[----:B------:R-:W-:Y:S01]  /*2610*/  IADD3.X R137, PT, PT, R9, R137, R94, P1, P2 ;  /* 0x0000008909897210 */ /* 0x000fe20000fe445e */
[----:B------:R-:W-:Y:S06]  /*2620*/  @P0 BRA `(.L_x_5) ;  /* 0x0000000000180947 */ /* 0x000fec0003800000 */
[----:B------:R-:W-:Y:S01]  /*2630*/  ELECT P1, URZ, PT ;  /* 0x0000000000ff782f */ /* 0x000fe20003820000 */
[----:B------:R-:W-:Y:S01]  /*2640*/  IMAD.MOV.U32 R7, RZ, RZ, 0x1 ;  /* 0x00000001ff077424 */ /* 0x000fe200078e00ff */
[----:B------:R-:W-:Y:S01]  /*2650*/  UMOV UR4, 0x40 ;  /* 0x0000004000047882 */ /* 0x000fe20000000000 */
[----:B------:R-:W-:Y:S01]  /*2660*/  UVIRTCOUNT.DEALLOC.SMPOOL 0x80 ;  /* 0x000000800000784c */ /* 0x000fe20000000000 */
[----:B------:R-:W-:-:S09]  /*2670*/  ULEA UR4, UR8, UR4, 0x18 ;  /* 0x0000000408047291 */ /* 0x000fd2000f8ec0ff */
[----:B------:R0:W-:Y:S03]  /*2680*/  @P1 STS.U8 [UR4], R7 ;  /* 0x00000007ff001988 */ /* 0x0001e60008000004 */
.L_x_5:
[----:B-----5:R1:W-:Y:S01]  /*2690*/  STS.U16 [R93+UR6], R2 ;  /* 0x000000025d007988 */ /* 0x0203e20008000406 */
[----:B------:R-:W-:Y:S01]  /*26a0*/  USHF.L.U32 UR12, UR5, 0x15, URZ ;  /* 0x00000015050c7899 */ /* 0x000fe200080006ff */
[----:B------:R-:W-:Y:S01]  /*26b0*/  LOP3.LUT P1, RZ, R146, 0xff, RZ, 0xc0, !PT ;  /* 0x000000ff92ff7812 */ /* 0x000fe2000782c0ff */
[----:B------:R-:W-:Y:S01]  /*26c0*/  ULOP3.LUT UR13, UR5, 0x4, URZ, 0xc0, !UPT ;  /* 0x00000004050d7892 */ /* 0x000fe2000f8ec0ff */
[----:B------:R-:W-:Y:S01]  /*26d0*/  STS.U16 [R93+UR6+0x400], R6 ;  /* 0x000400065d007988 */ /* 0x000fe20008000406 */
[----:B------:R-:W-:Y:S01]  /*26e0*/  ULOP3.LUT UR12, UR12, 0x600000, URZ, 0xc0, !UPT ;  /* 0x006000000c0c7892 */ /* 0x000fe2000f8ec0ff */
[----:B------:R-:W2:Y:S01]  /*26f0*/  LDC R9, c[0x0][0x3c4] ;  /* 0x0000f100ff097b82 */ /* 0x000ea20000000800 */
[----:B------:R-:W-:Y:S01]  /*2700*/  UMOV UR14, 0x1 ;  /* 0x00000001000e7882 */ /* 0x000fe20000000000 */
[----:B------:R-:W-:Y:S01]  /*2710*/  STS.U16 [R93+UR6+0x800], R12 ;  /* 0x0008000c5d007988 */ /* 0x000fe20008000406 */
[----:B------:R-:W-:Y:S01]  /*2720*/  UIADD3 UR8, UPT, UPT, UR7, UR12, URZ ;  /* 0x0000000c07087290 */ /* 0x000fe2000fffe0ff */
[----:B-1----:R-:W-:Y:S01]  /*2730*/  LOP3.LUT R2, R93, 0x20, RZ, 0x3c, !PT ;  /* 0x000000205d027812 */ /* 0x002fe200078e3cff */
[----:B------:R-:W-:-:S02]  /*2740*/  UIADD3 UR4, UPT, UPT, UR6, 0x1c000, URZ ;  /* 0x0001c00006047890 */ /* 0x000fc4000fffe0ff */
[----:B------:R-:W-:Y:S01]  /*2750*/  STS.U16 [R93+UR6+0xc00], R16 ;  /* 0x000c00105d007988 */ /* 0x000fe20008000406 */
[----:B------:R-:W-:Y:S01]  /*2760*/  ULEA UR8, UR13, UR8, 0x5 ;  /* 0x000000080d087291 */ /* 0x000fe2000f8e28ff */
[----:B0-----:R-:W0:Y:S01]  /*2770*/  LDC R7, c[0x0][0x3c4] ;  /* 0x0000f100ff077b82 */ /* 0x001e220000000800 */
[----:B------:R-:W-:Y:S01]  /*2780*/  VOTEU.ALL UP0, P1 ;  /* 0x0000000000ff7886 */ /* 0x000fe20000800000 */
[----:B------:R-:W-:Y:S01]  /*2790*/  STS.U16 [R93+UR6+0x1000], R20 ;  /* 0x001000145d007988 */ /* 0x000fe20008000406 */
[----:B------:R-:W-:Y:S01]  /*27a0*/  SHF.L.U32 R95, R95, 0x1, RZ ;  /* 0x000000015f5f7819 */ /* 0x000fe200000006ff */
[----:B------:R-:W-:Y:S02]  /*27b0*/  VOTEU.ALL UP1, P1 ;  /* 0x0000000000ff7886 */ /* 0x000fe40000820000 */
[----:B------:R-:W-:Y:S01]  /*27c0*/  STS.U16 [R93+UR6+0x1400], R24 ;  /* 0x001400185d007988 */ /* 0x000fe20008000406 */
[----:B------:R-:W-:-:S04]  /*27d0*/  @!UP0 UIADD3 UR16, UPT, UPT, -UR14, 0x100000, URZ ;  /* 0x001000000e108890 */ /* 0x000fc8000fffe1ff */
[----:B------:R-:W-:Y:S02]  /*27e0*/  @!UP0 USHF.L.U32 UR17, UR16, 0xb, URZ ;  /* 0x0000000b10118899 */ /* 0x000fe400080006ff */
[----:B------:R-:W-:Y:S01]  /*27f0*/  @!UP0 USHF.L.U32 UR16, UR16, 0x1, URZ ;  /* 0x0000000110108899 */ /* 0x000fe200080006ff */
[----:B------:R-:W1:Y:S01]  /*2800*/  LDC R237, c[0x0][0x3c4] ;  /* 0x0000f100ffed7b82 */ /* 0x000e620000000800 */
[----:B------:R-:W-:Y:S04]  /*2810*/  STS.U16 [R93+UR6+0x1800], R28 ;  /* 0x0018001c5d007988 */ /* 0x000fe80008000406 */
[----:B------:R-:W-:Y:S04]  /*2820*/  STS.U16 [R93+UR6+0x1c00], R32 ;  /* 0x001c00205d007988 */ /* 0x000fe80008000406 */
[----:B------:R-:W-:Y:S04]  /*2830*/  STS.U16 [R93+UR6+0x2000], R36 ;  /* 0x002000245d007988 */ /* 0x000fe80008000406 */
[----:B------:R-:W-:Y:S04]  /*2840*/  STS.U16 [R93+UR6+0x2400], R40 ;  /* 0x002400285d007988 */ /* 0x000fe80008000406 */
[----:B------:R-:W-:Y:S04]  /*2850*/  STS.U16 [R93+UR6+0x2800], R44 ;  /* 0x0028002c5d007988 */ /* 0x000fe80008000406 */
[----:B------:R-:W-:Y:S04]  /*2860*/  STS.U16 [R93+UR6+0x2c00], R48 ;  /* 0x002c00305d007988 */ /* 0x000fe80008000406 */
[----:B------:R-:W-:Y:S04]  /*2870*/  STS.U16 [R93+UR6+0x3000], R52 ;  /* 0x003000345d007988 */ /* 0x000fe80008000406 */
[----:B------:R3:W-:Y:S04]  /*2880*/  STS.U16 [R93+UR6+0x3400], R56 ;  /* 0x003400385d007988 */ /* 0x0007e80008000406 */
[----:B------:R-:W-:Y:S04]  /*2890*/  STS.U16 [R93+UR6+0x3800], R60 ;  /* 0x0038003c5d007988 */ /* 0x000fe80008000406 */
[----:B------:R4:W-:Y:S01]  /*28a0*/  STS.U16 [R93+UR6+0x3c00], R64 ;  /* 0x003c00405d007988 */ /* 0x0009e20008000406 */
[----:B---3--:R-:W3:Y:S03]  /*28b0*/  LDC R56, c[0x0][0x3c4] ;  /* 0x0000f100ff387b82 */ /* 0x008ee60000000800 */
[----:B------:R-:W-:Y:S04]  /*28c0*/  STS.U16 [R93+UR6+0x4000], R68 ;  /* 0x004000445d007988 */ /* 0x000fe80008000406 */
[----:B------:R-:W-:Y:S01]  /*28d0*/  STS.U16 [R93+UR6+0x4400], R72 ;  /* 0x004400485d007988 */ /* 0x000fe20008000406 */
[----:B----4-:R-:W4:Y:S03]  /*28e0*/  LDC R64, c[0x0][0x3c4] ;  /* 0x0000f100ff407b82 */ /* 0x010f260000000800 */
[----:B------:R-:W-:Y:S04]  /*28f0*/  STS.U16 [R93+UR6+0x4800], R76 ;  /* 0x0048004c5d007988 */ /* 0x000fe80008000406 */
[----:B------:R-:W-:Y:S04]  /*2900*/  STS.U16 [R93+UR6+0x4c00], R80 ;  /* 0x004c00505d007988 */ /* 0x000fe80008000406 */
[----:B------:R-:W-:Y:S01]  /*2910*/  STS.U16 [R93+UR6+0x5000], R84 ;  /* 0x005000545d007988 */ /* 0x000fe20008000406 */
[----:B------:R-:W0:Y:S03]  /*2920*/  LDC R60, c[0x0][0x3c4] ;  /* 0x0000f100ff3c7b82 */ /* 0x000e260000000800 */
        /* <DEDUP_REMOVED lines=9> */
[----:B------:R-:W-:Y:S04]  /*29c0*/  STS.U16 [R93+UR6+0x7800], R144 ;  /* 0x007800905d007988 */ /* 0x000fe80008000406 */
[----:B------:R-:W-:Y:S01]  /*29d0*/  STS.U16 [R93+UR6+0x7c00], R92 ;  /* 0x007c005c5d007988 */ /* 0x000fe20008000406 */
[----:B-1----:R-:W1:Y:S03]  /*29e0*/  LDC R135, c[0x0][0x3f0] ;  /* 0x0000fc00ff877b82 */ /* 0x002e660000000800 */
[----:B------:R0:W-:Y:S04]  /*29f0*/  STS.U16 [R2+UR6+0x100], R3 ;  /* 0x0001000302007988 */ /* 0x0001e80008000406 */
[----:B------:R-:W-:Y:S01]  /*2a00*/  STS.U16 [R2+UR6+0x500], R8 ;  /* 0x0005000802007988 */ /* 0x000fe20008000406 */
[----:B------:R-:W-:Y:S03]  /*2a10*/  STTM.x128 tmem[UR8], RZ ;  /* 0x000000ff000079ed */ /* 0x000fe600083c0008 */
[----:B------:R2:W-:Y:S01]  /*2a20*/  STS.U16 [R2+UR6+0x900], R13 ;  /* 0x0009000d02007988 */ /* 0x0005e20008000406 */
[----:B0-----:R-:W-:Y:S01]  /*2a30*/  LOP3.LUT R3, R93, 0x40, RZ, 0x3c, !PT ;  /* 0x000000405d037812 */ /* 0x001fe200078e3cff */
[----:B------:R-:W0:Y:S02]  /*2a40*/  LDC R72, c[0x0][0x3c4] ;  /* 0x0000f100ff487b82 */ /* 0x000e240000000800 */
[----:B------:R1:W-:Y:S04]  /*2a50*/  STS.U16 [R2+UR6+0xd00], R17 ;  /* 0x000d001102007988 */ /* 0x0003e80008000406 */
[----:B------:R1:W-:Y:S02]  /*2a60*/  STS.U16 [R2+UR6+0x1100], R21 ;  /* 0x0011001502007988 */ /* 0x0003e40008000406 */
[----:B--2---:R-:W2:Y:S02]  /*2a70*/  LDC R13, c[0x0][0x3c4] ;  /* 0x0000f100ff0d7b82 */ /* 0x004ea40000000800 */
[----:B------:R-:W-:Y:S01]  /*2a80*/  STS.U16 [R2+UR6+0x1500], R25 ;  /* 0x0015001902007988 */ /* 0x000fe20008000406 */
[----:B------:R-:W-:Y:S01]  /*2a90*/  IADD3 R160, P4, PT, R95, R136, RZ ;  /* 0x000000885fa07210 */ /* 0x000fe20007f9e0ff */
[----:B------:R-:W-:Y:S01]  /*2aa0*/  IMAD R9, R9, 0x6, RZ ;  /* 0x0000000609097824 */ /* 0x000fe200078e02ff */
[----:B-1----:R-:W-:Y:S01]  /*2ab0*/  ISETP.GT.AND P2, PT, R135, RZ, PT ;  /* 0x000000ff8700720c */ /* 0x002fe20003f44270 */
[----:B------:R-:W-:Y:S02]  /*2ac0*/  STS.U16 [R2+UR6+0x1900], R29 ;  /* 0x0019001d02007988 */ /* 0x000fe40008000406 */
[----:B------:R-:W1:Y:S02]  /*2ad0*/  LDC R17, c[0x0][0x3c4] ;  /* 0x0000f100ff117b82 */ /* 0x000e640000000800 */
[----:B------:R0:W-:Y:S04]  /*2ae0*/  STS.U16 [R2+UR6+0x1d00], R33 ;  /* 0x001d002102007988 */ /* 0x0001e80008000406 */
[----:B------:R-:W-:Y:S02]  /*2af0*/  STS.U16 [R2+UR6+0x2100], R37 ;  /* 0x0021002502007988 */ /* 0x000fe40008000406 */
[----:B------:R-:W1:Y:S02]  /*2b00*/  LDC R21, c[0x0][0x3c4] ;  /* 0x0000f100ff157b82 */ /* 0x000e640000000800 */
[----:B------:R-:W-:Y:S04]  /*2b10*/  STS.U16 [R2+UR6+0x2500], R41 ;  /* 0x0025002902007988 */ /* 0x000fe80008000406 */
[----:B------:R2:W-:Y:S02]  /*2b20*/  STS.U16 [R2+UR6+0x2900], R45 ;  /* 0x0029002d02007988 */ /* 0x0005e40008000406 */
[----:B0-----:R-:W0:Y:S02]  /*2b30*/  LDC R33, c[0x0][0x3c4] ;  /* 0x0000f100ff217b82 */ /* 0x001e240000000800 */
[----:B------:R1:W-:Y:S04]  /*2b40*/  STS.U16 [R2+UR6+0x2d00], R49 ;  /* 0x002d003102007988 */ /* 0x0003e80008000406 */
[----:B------:R0:W-:Y:S02]  /*2b50*/  STS.U16 [R2+UR6+0x3100], R53 ;  /* 0x0031003502007988 */ /* 0x0001e40008000406 */
[----:B--2---:R-:W2:Y:S02]  /*2b60*/  LDC R45, c[0x0][0x3c4] ;  /* 0x0000f100ff2d7b82 */ /* 0x004ea40000000800 */
[----:B------:R-:W-:Y:S04]  /*2b70*/  STS.U16 [R2+UR6+0x3500], R57 ;  /* 0x0035003902007988 */ /* 0x000fe80008000406 */
[----:B------:R-:W-:Y:S02]  /*2b80*/  STS.U16 [R2+UR6+0x3900], R61 ;  /* 0x0039003d02007988 */ /* 0x000fe40008000406 */
[----:B------:R-:W2:Y:S02]  /*2b90*/  LDC R25, c[0x0][0x3c4] ;  /* 0x0000f100ff197b82 */ /* 0x000ea40000000800 */
[----:B------:R-:W-:Y:S04]  /*2ba0*/  STS.U16 [R2+UR6+0x3d00], R65 ;  /* 0x003d004102007988 */ /* 0x000fe80008000406 */
[----:B------:R-:W-:Y:S02]  /*2bb0*/  STS.U16 [R2+UR6+0x4100], R69 ;  /* 0x0041004502007988 */ /* 0x000fe40008000406 */
[----:B------:R-:W2:Y:S02]  /*2bc0*/  LDC R37, c[0x0][0x3c4] ;  /* 0x0000f100ff257b82 */ /* 0x000ea40000000800 */
[----:B------:R0:W-:Y:S04]  /*2bd0*/  STS.U16 [R2+UR6+0x4500], R73 ;  /* 0x0045004902007988 */ /* 0x0001e80008000406 */
[----:B------:R-:W-:Y:S02]  /*2be0*/  STS.U16 [R2+UR6+0x4900], R77 ;  /* 0x0049004d02007988 */ /* 0x000fe40008000406 */
[----:B------:R-:W2:Y:S02]  /*2bf0*/  LDC R41, c[0x0][0x3c4] ;  /* 0x0000f100ff297b82 */ /* 0x000ea40000000800 */
[----:B------:R-:W-:Y:S04]  /*2c00*/  STS.U16 [R2+UR6+0x4d00], R81 ;  /* 0x004d005102007988 */ /* 0x000fe80008000406 */
[----:B------:R-:W-:Y:S02]  /*2c10*/  STS.U16 [R2+UR6+0x5100], R85 ;  /* 0x0051005502007988 */ /* 0x000fe40008000406 */
[----:B-1----:R-:W1:Y:S02]  /*2c20*/  LDC R49, c[0x0][0x3c4] ;  /* 0x0000f100ff317b82 */ /* 0x002e640000000800 */
[----:B------:R-:W-:Y:S04]  /*2c30*/  STS.U16 [R2+UR6+0x5500], R89 ;  /* 0x0055005902007988 */ /* 0x000fe80008000406 */
[----:B------:R-:W-:Y:S02]  /*2c40*/  STS.U16 [R2+UR6+0x5900], R107 ;  /* 0x0059006b02007988 */ /* 0x000fe40008000406 */
[----:B0-----:R-:W0:Y:S02]  /*2c50*/  LDC R53, c[0x0][0x3c4] ;  /* 0x0000f100ff357b82 */ /* 0x001e240000000800 */
[----:B------:R-:W-:Y:S04]  /*2c60*/  STS.U16 [R2+UR6+0x5d00], R111 ;  /* 0x005d006f02007988 */ /* 0x000fe80008000406 */
[----:B------:R-:W-:Y:S02]  /*2c70*/  STS.U16 [R2+UR6+0x6100], R119 ;  /* 0x0061007702007988 */ /* 0x000fe40008000406 */
[----:B------:R-:W0:Y:S02]  /*2c80*/  LDC R29, c[0x0][0x3c4] ;  /* 0x0000f100ff1d7b82 */ /* 0x000e240000000800 */
[----:B------:R-:W-:Y:S04]  /*2c90*/  STS.U16 [R2+UR6+0x6500], R124 ;  /* 0x0065007c02007988 */ /* 0x000fe80008000406 */
[----:B------:R-:W-:Y:S01]  /*2ca0*/  STS.U16 [R2+UR6+0x6900], R128 ;  /* 0x0069008002007988 */ /* 0x000fe20008000406 */
[----:B------:R-:W-:Y:S01]  /*2cb0*/  IMAD R7, R7, 0x5, RZ ;  /* 0x0000000507077824 */ /* 0x000fe200078e02ff */
[----:B------:R-:W0:Y:S02]  /*2cc0*/  LDC R73, c[0x0][0x3c4] ;  /* 0x0000f100ff497b82 */ /* 0x000e240000000800 */
[----:B------:R-:W-:Y:S04]  /*2cd0*/  STS.U16 [R2+UR6+0x6d00], R132 ;  /* 0x006d008402007988 */ /* 0x000fe80008000406 */
[----:B------:R-:W-:Y:S02]  /*2ce0*/  STS.U16 [R2+UR6+0x7100], R138 ;  /* 0x0071008a02007988 */ /* 0x000fe40008000406 */
[----:B------:R-:W0:Y:S02]  /*2cf0*/  LDC R68, c[0x0][0x3c4] ;  /* 0x0000f100ff447b82 */ /* 0x000e240000000800 */
[----:B------:R-:W-:Y:S04]  /*2d00*/  STS.U16 [R2+UR6+0x7500], R141 ;  /* 0x0075008d02007988 */ /* 0x000fe80008000406 */
[----:B------:R-:W-:Y:S02]  /*2d10*/  STS.U16 [R2+UR6+0x7900], R145 ;  /* 0x0079009102007988 */ /* 0x000fe40008000406 */
[----:B------:R-:W0:Y:S02]  /*2d20*/  LDC R76, c[0x0][0x3c4] ;  /* 0x0000f100ff4c7b82 */ /* 0x000e240000000800 */
[----:B------:R1:W-:Y:S01]  /*2d30*/  STS.U16 [R2+UR6+0x7d00], R100 ;  /* 0x007d006402007988 */ /* 0x0003e20008000406 */
[----:B------:R-:W-:-:S02]  /*2d40*/  IMAD R17, R17, 0xa, RZ ;  /* 0x0000000a11117824 */ /* 0x000fc400078e02ff */
[----:B------:R-:W-:Y:S01]  /*2d50*/  IMAD.SHL.U32 R13, R13, 0x8, RZ ;  /* 0x000000080d0d7824 */ /* 0x000fe200078e00ff */
[----:B------:R-:W-:Y:S01]  /*2d60*/  STS.U16 [R3+UR6+0x200], R4 ;  /* 0x0002000403007988 */ /* 0x000fe20008000406 */
[----:B------:R-:W-:Y:S01]  /*2d70*/  IMAD R21, R21, 0xc, RZ ;  /* 0x0000000c15157824 */ /* 0x000fe200078e02ff */
[----:B------:R-:W0:Y:S01]  /*2d80*/  LDC R69, c[0x0][0x3c4] ;  /* 0x0000f100ff457b82 */ /* 0x000e220000000800 */
[----:B------:R-:W-:Y:S01]  /*2d90*/  IMAD R33, R33, 0x12, RZ ;  /* 0x0000001221217824 */ /* 0x000fe200078e02ff */
[----:B------:R-:W-:Y:S01]  /*2da0*/  STS.U16 [R3+UR6+0x600], R10 ;  /* 0x0006000a03007988 */ /* 0x000fe20008000406 */
[----:B--2---:R-:W-:Y:S01]  /*2db0*/  IMAD R45, R45, 0x18, RZ ;  /* 0x000000182d2d7824 */ /* 0x004fe200078e02ff */
[----:B-1----:R-:W-:Y:S02]  /*2dc0*/  LOP3.LUT R2, R93, 0x60, RZ, 0x3c, !PT ;  /* 0x000000605d027812 */ /* 0x002fe400078e3cff */
[----:B------:R-:W-:Y:S02]  /*2dd0*/  STS.U16 [R3+UR6+0xa00], R14 ;  /* 0x000a000e03007988 */ /* 0x000fe40008000406 */
[----:B------:R-:W1:Y:S01]  /*2de0*/  LDC R57, c[0x0][0x3c4] ;  /* 0x0000f100ff397b82 */ /* 0x000e620000000800 */
[----:B------:R-:W-:Y:S01]  /*2df0*/  IADD3 R156, P5, PT, R9, R136, RZ ;  /* 0x00000088099c7210 */ /* 0x000fe20007fbe0ff */
[----:B------:R-:W-:Y:S01]  /*2e00*/  STS.U16 [R3+UR6+0xe00], R18 ;  /* 0x000e001203007988 */ /* 0x000fe20008000406 */
[----:B---3--:R-:W-:Y:S01]  /*2e10*/  IMAD R235, R56, 0x22, RZ ;  /* 0x0000002238eb7824 */ /* 0x008fe200078e02ff */
[----:B------:R-:W-:-:S02]  /*2e20*/  PRMT R61, RZ, 0x7610, R61 ;  /* 0x00007610ff3d7816 */ /* 0x000fc4000000003d */
[----:B------:R-:W-:Y:S01]  /*2e30*/  STS.U16 [R3+UR6+0x1200], R22 ;  /* 0x0012001603007988 */ /* 0x000fe20008000406 */
[----:B------:R-:W-:Y:S01]  /*2e40*/  IMAD R25, R25, 0xe, RZ ;  /* 0x0000000e19197824 */ /* 0x000fe200078e02ff */
[----:B------:R-:W2:Y:S02]  /*2e50*/  LDC R77, c[0x0][0x3c4] ;  /* 0x0000f100ff4d7b82 */ /* 0x000ea40000000800 */
[----:B------:R-:W-:Y:S04]  /*2e60*/  STS.U16 [R3+UR6+0x1600], R26 ;  /* 0x0016001a03007988 */ /* 0x000fe80008000406 */
        /* <DEDUP_REMOVED lines=8> */
[----:B------:R0:W-:Y:S04]  /*2ef0*/  STS.U16 [R3+UR6+0x3a00], R62 ;  /* 0x003a003e03007988 */ /* 0x0001e80008000406 */
[----:B------:R-:W-:Y:S01]  /*2f00*/  STS.U16 [R3+UR6+0x3e00], R66 ;  /* 0x003e004203007988 */ /* 0x000fe20008000406 */
[----:B---3--:R-:W3:Y:S03]  /*2f10*/  LDC R58, c[0x0][0x3c4] ;  /* 0x0000f100ff3a7b82 */ /* 0x008ee60000000800 */
[----:B------:R1:W-:Y:S04]  /*2f20*/  STS.U16 [R3+UR6+0x4200], R70 ;  /* 0x0042004603007988 */ /* 0x0003e80008000406 */
[----:B------:R2:W-:Y:S01]  /*2f30*/  STS.U16 [R3+UR6+0x4600], R74 ;  /* 0x0046004a03007988 */ /* 0x0005e20008000406 */
[----:B0-----:R-:W0:Y:S03]  /*2f40*/  LDC R62, c[0x0][0x3c4] ;  /* 0x0000f100ff3e7b82 */ /* 0x001e260000000800 */
[----:B------:R-:W-:Y:S04]  /*2f50*/  STS.U16 [R3+UR6+0x4a00], R78 ;  /* 0x004a004e03007988 */ /* 0x000fe80008000406 */
[----:B------:R-:W-:Y:S01]  /*2f60*/  STS.U16 [R3+UR6+0x4e00], R82 ;  /* 0x004e005203007988 */ /* 0x000fe20008000406 */
[----:B-1----:R-:W1:Y:S03]  /*2f70*/  LDC R70, c[0x0][0x3c4] ;  /* 0x0000f100ff467b82 */ /* 0x002e660000000800 */
[----:B------:R-:W-:Y:S04]  /*2f80*/  STS.U16 [R3+UR6+0x5200], R86 ;  /* 0x0052005603007988 */ /* 0x000fe80008000406 */
[----:B------:R-:W-:Y:S01]  /*2f90*/  STS.U16 [R3+UR6+0x5600], R96 ;  /* 0x0056006003007988 */ /* 0x000fe20008000406 */
[----:B------:R-:W-:Y:S01]  /*2fa0*/  LEA R154, P3, R73, R136, 0x3 ;  /* 0x00000088499a7211 */ /* 0x000fe200078618ff */
[----:B------:R-:W0:Y:S02]  /*2fb0*/  LDC R66, c[0x0][0x3c4] ;  /* 0x0000f100ff427b82 */ /* 0x000e240000000800 */
        /* <DEDUP_REMOVED lines=9> */
[----:B------:R0:W-:Y:S01]  /*3050*/  STS.U16 [R3+UR6+0x7e00], R104 ;  /* 0x007e006803007988 */ /* 0x0001e20008000406 */
[----:B------:R-:W-:Y:S01]  /*3060*/  LEA.HI.X.SX32 R161, R69, R137, 0x1, P4 ;  /* 0x0000008945a17211 */ /* 0x000fe200020f0eff */
[----:B--2---:R-:W2:Y:S02]  /*3070*/  LDC R74, c[0x0][0x3c4] ;  /* 0x0000f100ff4a7b82 */ /* 0x004ea40000000800 */
[----:B------:R1:W-:Y:S04]  /*3080*/  STS.U16 [R2+UR6+0x300], R5 ;  /* 0x0003000502007988 */ /* 0x0003e80008000406 */
[----:B------:R1:W-:Y:S02]  /*3090*/  STS.U16 [R2+UR6+0x4300], R71 ;  /* 0x0043004702007988 */ /* 0x0003e40008000406 */
[----:B0-----:R-:W0:Y:S02]  /*30a0*/  LDC R3, c[0x0][0x3c4] ;  /* 0x0000f100ff037b82 */ /* 0x001e240000000800 */
[----:B------:R3:W-:Y:S04]  /*30b0*/  STS.U16 [R2+UR6+0x4700], R75 ;  /* 0x0047004b02007988 */ /* 0x0007e80008000406 */
[----:B------:R-:W-:Y:S02]  /*30c0*/  STS.U16 [R2+UR6+0x700], R11 ;  /* 0x0007000b02007988 */ /* 0x000fe40008000406 */
[----:B-1----:R-:W1:Y:S02]  /*30d0*/  LDC R5, c[0x0][0x3c4] ;  /* 0x0000f100ff057b82 */ /* 0x002e640000000800 */
[----:B------:R3:W-:Y:S04]  /*30e0*/  STS.U16 [R2+UR6+0xb00], R15 ;  /* 0x000b000f02007988 */ /* 0x0007e80008000406 */
[----:B------:R-:W-:Y:S02]  /*30f0*/  STS.U16 [R2+UR6+0xf00], R19 ;  /* 0x000f001302007988 */ /* 0x000fe40008000406 */
[----:B------:R-:W0:Y:S02]  /*3100*/  LDC R71, c[0x0][0x3c4] ;  /* 0x0000f100ff477b82 */ /* 0x000e240000000800 */
[----:B------:R2:W-:Y:S04]  /*3110*/  STS.U16 [R2+UR6+0x1300], R23 ;  /* 0x0013001702007988 */ /* 0x0005e80008000406 */
[----:B------:R-:W-:Y:S02]  /*3120*/  STS.U16 [R2+UR6+0x1700], R27 ;  /* 0x0017001b02007988 */ /* 0x000fe40008000406 */
[----:B---3--:R-:W3:Y:S02]  /*3130*/  LDC R75, c[0x0][0x3c4] ;  /* 0x0000f100ff4b7b82 */ /* 0x008ee40000000800 */
[----:B------:R-:W-:Y:S04]  /*3140*/  STS.U16 [R2+UR6+0x7f00], R98 ;  /* 0x007f006202007988 */ /* 0x000fe80008000406 */
[----:B------:R0:W-:Y:S02]  /*3150*/  STS.U16 [R2+UR6+0x1b00], R31 ;  /* 0x001b001f02007988 */ /* 0x0001e40008000406 */
[----:B------:R-:W1:Y:S02]  /*3160*/  LDC R15, c[0x0][0x3c4] ;  /* 0x0000f100ff0f7b82 */ /* 0x000e640000000800 */
[----:B------:R-:W-:Y:S04]  /*3170*/  STS.U16 [R2+UR6+0x1f00], R35 ;  /* 0x001f002302007988 */ /* 0x000fe80008000406 */
[----:B------:R0:W-:Y:S02]  /*3180*/  STS.U16 [R2+UR6+0x2300], R39 ;  /* 0x0023002702007988 */ /* 0x0001e40008000406 */
[----:B------:R-:W1:Y:S02]  /*3190*/  LDC R11, c[0x0][0x3c4] ;  /* 0x0000f100ff0b7b82 */ /* 0x000e640000000800 */
[----:B------:R-:W-:Y:S04]  /*31a0*/  STS.U16 [R2+UR6+0x2700], R43 ;  /* 0x0027002b02007988 */ /* 0x000fe80008000406 */
[----:B------:R0:W-:Y:S02]  /*31b0*/  STS.U16 [R2+UR6+0x2b00], R47 ;  /* 0x002b002f02007988 */ /* 0x0001e40008000406 */
[----:B--2---:R-:W2:Y:S02]  /*31c0*/  LDC R23, c[0x0][0x3c4] ;  /* 0x0000f100ff177b82 */ /* 0x004ea40000000800 */
[----:B------:R0:W-:Y:S04]  /*31d0*/  STS.U16 [R2+UR6+0x2f00], R51 ;  /* 0x002f003302007988 */ /* 0x0001e80008000406 */
[----:B------:R0:W-:Y:S02]  /*31e0*/  STS.U16 [R2+UR6+0x3300], R55 ;  /* 0x0033003702007988 */ /* 0x0001e40008000406 */
[----:B------:R-:W1:Y:S02]  /*31f0*/  LDC R19, c[0x0][0x3c4] ;  /* 0x0000f100ff137b82 */ /* 0x000e640000000800 */
[----:B------:R-:W-:Y:S04]  /*3200*/  STS.U16 [R2+UR6+0x3700], R59 ;  /* 0x0037003b02007988 */ /* 0x000fe80008000406 */
[----:B------:R-:W-:Y:S02]  /*3210*/  STS.U16 [R2+UR6+0x3b00], R63 ;  /* 0x003b003f02007988 */ /* 0x000fe40008000406 */
[----:B0-----:R-:W0:Y:S02]  /*3220*/  LDC R31, c[0x0][0x3c4] ;  /* 0x0000f100ff1f7b82 */ /* 0x001e240000000800 */
[----:B------:R-:W-:Y:S04]  /*3230*/  STS.U16 [R2+UR6+0x3f00], R67 ;  /* 0x003f004302007988 */ /* 0x000fe80008000406 */
[----:B------:R0:W-:Y:S01]  /*3240*/  STS.U16 [R2+UR6+0x4b00], R79 ;  /* 0x004b004f02007988 */ /* 0x0001e20008000406 */
[----:B------:R-:W-:Y:S01]  /*3250*/  IMAD R37, R37, 0x14, RZ ;  /* 0x0000001425257824 */ /* 0x000fe200078e02ff */
[----:B------:R-:W0:Y:S02]  /*3260*/  LDC R27, c[0x0][0x3c4] ;  /* 0x0000f100ff1b7b82 */ /* 0x000e240000000800 */
[----:B------:R-:W-:Y:S04]  /*3270*/  STS.U16 [R2+UR6+0x4f00], R83 ;  /* 0x004f005302007988 */ /* 0x000fe80008000406 */
[----:B------:R-:W-:Y:S01]  /*3280*/  STS.U16 [R2+UR6+0x5300], R87 ;  /* 0x0053005702007988 */ /* 0x000fe20008000406 */
        /* <DEDUP_REMOVED lines=12> */
[----:B------:R-:W-:Y:S01]  /*3350*/  SHF.L.U32 R29, R29, 0x4, RZ ;  /* 0x000000041d1d7819 */ /* 0x000fe200000006ff */
[----:B------:R-:W-:Y:S01]  /*3360*/  IMAD R229, R62, 0x28, RZ ;  /* 0x000000283ee57824 */ /* 0x000fe200078e02ff */
[----:B------:R-:W0:Y:S01]  /*3370*/  LDC R78, c[0x0][0x3c4] ;  /* 0x0000f100ff4e7b82 */ /* 0x000e220000000800 */
[----:B------:R-:W-:Y:S04]  /*3380*/  STS.U16 [R2+UR6+0x6f00], R133 ;  /* 0x006f008502007988 */ /* 0x000fe80008000406 */
[----:B------:R-:W-:Y:S01]  /*3390*/  STS.U16 [R2+UR6+0x7300], R120 ;  /* 0x0073007802007988 */ /* 0x000fe20008000406 */
[----:B------:R-:W-:-:S02]  /*33a0*/  IMAD R57, R57, 0x1e, RZ ;  /* 0x0000001e39397824 */ /* 0x000fc400078e02ff */
[----:B------:R-:W-:Y:S01]  /*33b0*/  IMAD R233, R58, 0x24, RZ ;  /* 0x000000243ae97824 */ /* 0x000fe200078e02ff */
[----:B------:R-:W-:Y:S01]  /*33c0*/  STS.U16 [R2+UR6+0x7700], R143 ;  /* 0x0077008f02007988 */ /* 0x000fe20008000406 */
[----:B----4-:R-:W-:Y:S02]  /*33d0*/  IMAD R227, R64, 0x2a, RZ ;  /* 0x0000002a40e37824 */ /* 0x010fe400078e02ff */
[----:B------:R-:W-:Y:S01]  /*33e0*/  IMAD R231, R60, 0x26, RZ ;  /* 0x000000263ce77824 */ /* 0x000fe200078e02ff */
[----:B------:R4:W-:Y:S01]  /*33f0*/  STS.U16 [R2+UR6+0x7b00], R91 ;  /* 0x007b005b02007988 */ /* 0x0009e20008000406 */
[----:B-1----:R-:W-:Y:S01]  /*3400*/  IMAD.SHL.U32 R5, R5, 0x4, RZ ;  /* 0x0000000405057824 */ /* 0x002fe200078e00ff */
[-C--:B------:R-:W-:Y:S01]  /*3410*/  LEA R158, P6, R71, R136.reuse, 0x2 ;  /* 0x00000088479e7211 */ /* 0x080fe200078c10ff */
[----:B------:R-:W-:Y:S01]  /*3420*/  IMAD R221, R70, 0x30, RZ ;  /* 0x0000003046dd7824 */ /* 0x000fe200078e02ff */
[----:B------:R-:W1:Y:S02]  /*3430*/  FENCE.VIEW.ASYNC.T ;  /* 0x00000000000073c6 */ /* 0x000e640000000200 */
[----:B-1----:R-:W-:Y:S01]  /*3440*/  BAR.SYNC.DEFER_BLOCKING 0x0 ;  /* 0x0000000000007b1d */ /* 0x002fe20000010000 */
[----:B------:R-:W-:-:S02]  /*3450*/  IADD3 R152, P4, PT, R17, R136, RZ ;  /* 0x0000008811987210 */ /* 0x000fc40007f9e0ff */
[-C--:B------:R-:W-:Y:S02]  /*3460*/  LEA.HI.X.SX32 R155, R5, R137.reuse, 0x1, P3 ;  /* 0x00000089059b7211 */ /* 0x080fe400018f0eff */
[-C--:B---3--:R-:W-:Y:S01]  /*3470*/  LEA R162, P3, R75, R136.reuse, 0x4 ;  /* 0x000000884ba27211 */ /* 0x088fe200078620ff */
[----:B------:R-:W-:Y:S02]  /*3480*/  IMAD R3, R3, 0x3, RZ ;  /* 0x0000000303037824 */ /* 0x000fe400078e02ff */
[----:B------:R-:W1:Y:S01]  /*3490*/  LDC R43, c[0x0][0x3c4] ;  /* 0x0000f100ff2b7b82 */ /* 0x000e620000000800 */
[----:B------:R-:W-:Y:S01]  /*34a0*/  IMAD R15, R15, 0x9, RZ ;  /* 0x000000090f0f7824 */ /* 0x000fe200078e02ff */
[-C--:B------:R-:W-:Y:S02]  /*34b0*/  LEA.HI.X.SX32 R159, R95, R137.reuse, 0x1, P6 ;  /* 0x000000895f9f7211 */ /* 0x080fe400030f0eff */
[----:B------:R-:W-:Y:S02]  /*34c0*/  LEA.HI.X.SX32 R153, R7, R137, 0x1, P4 ;  /* 0x0000008907997211 */ /* 0x000fe400020f0eff */
[----:B------:R-:W-:-:S02]  /*34d0*/  IADD3 R150, P6, PT, R21, R136, RZ ;  /* 0x0000008815967210 */ /* 0x000fc40007fde0ff */
[-C--:B------:R-:W-:Y:S01]  /*34e0*/  IADD3 R250, P4, PT, R33, R136.reuse, RZ ;  /* 0x0000008821fa7210 */ /* 0x080fe20007f9e0ff */
[----:B------:R-:W-:Y:S01]  /*34f0*/  IMAD R11, R11, 0x7, RZ ;  /* 0x000000070b0b7824 */ /* 0x000fe200078e02ff */
[-C--:B------:R-:W-:Y:S01]  /*3500*/  LEA.HI.X.SX32 R163, R13, R137.reuse, 0x1, P3 ;  /* 0x000000890da37211 */ /* 0x080fe200018f0eff */
[----:B------:R-:W3:Y:S01]  /*3510*/  LDC R51, c[0x0][0x3c4] ;  /* 0x0000f100ff337b82 */ /* 0x000ee20000000800 */
[-C--:B------:R-:W-:Y:S01]  /*3520*/  IADD3 R244, P3, PT, R45, R136.reuse, RZ ;  /* 0x000000882df47210 */ /* 0x080fe20007f7e0ff */
[----:B--2---:R-:W-:Y:S01]  /*3530*/  IMAD R23, R23, 0xd, RZ ;  /* 0x0000000d17177824 */ /* 0x004fe200078e02ff */
[----:B------:R-:W-:Y:S01]  /*3540*/  LEA.HI.X.SX32 R157, R3, R137, 0x1, P5 ;  /* 0x00000089039d7211 */ /* 0x000fe200028f0eff */
[----:B------:R-:W2:Y:S02]  /*3550*/  FENCE.VIEW.ASYNC.S ;  /* 0x00000000000073c6 */ /* 0x000ea40000000000 */
[----:B--2---:R2:W0:Y:S02]  /*3560*/  @!UP1 SYNCS.EXCH.64 URZ, [UR4], UR16 ;  /* 0x0000001004ff95b2 */ /* 0x0044240008000100 */
[----:B0-----:R-:W-:Y:S01]  /*3570*/  BAR.SYNC.DEFER_BLOCKING 0x0 ;  /* 0x0000000000007b1d */ /* 0x001fe20000010000 */
[----:B------:R-:W-:-:S02]  /*3580*/  IADD3 R148, P5, PT, R25, R136, RZ ;  /* 0x0000008819947210 */ /* 0x000fc40007fbe0ff */
[-C--:B------:R-:W-:Y:S02]  /*3590*/  LEA.HI.X.SX32 R151, R9, R137.reuse, 0x1, P6 ;  /* 0x0000008909977211 */ /* 0x080fe400030f0eff */
[-C--:B------:R-:W-:Y:S02]  /*35a0*/  LEA.HI.X.SX32 R251, R15, R137.reuse, 0x1, P4 ;  /* 0x000000890ffb7211 */ /* 0x080fe400020f0eff */
[-C--:B------:R-:W-:Y:S02]  /*35b0*/  IADD3 R248, P6, PT, R37, R136.reuse, RZ ;  /* 0x0000008825f87210 */ /* 0x080fe40007fde0ff */
[-C--:B------:R-:W-:Y:S02]  /*35c0*/  IADD3 R242, P4, PT, R49, R136.reuse, RZ ;  /* 0x0000008831f27210 */ /* 0x080fe40007f9e0ff */
[-C--:B------:R-:W-:Y:S02]  /*35d0*/  LEA.HI.X.SX32 R245, R21, R137.reuse, 0x1, P3 ;  /* 0x0000008915f57211 */ /* 0x080fe400018f0eff */
[-C--:B------:R-:W-:Y:S01]  /*35e0*/  LEA R236, P3, R237, R136.reuse, 0x5 ;  /* 0x00000088edec7211 */ /* 0x080fe200078628ff */
[----:B------:R-:W-:Y:S01]  /*35f0*/  IMAD R19, R19, 0xb, RZ ;  /* 0x0000000b13137824 */ /* 0x000fe200078e02ff */
[-C--:B------:R-:W-:Y:S01]  /*3600*/  LEA.HI.X.SX32 R149, R11, R137.reuse, 0x1, P5 ;  /* 0x000000890b957211 */ /* 0x080fe200028f0eff */
[----:B------:R-:W-:Y:S01]  /*3610*/  IMAD R31, R31, 0x11, RZ ;  /* 0x000000111f1f7824 */ /* 0x000fe200078e02ff */
[----:B------:R-:W-:Y:S01]  /*3620*/  IADD3 R246, P5, PT, R41, R136, RZ ;  /* 0x0000008829f67210 */ /* 0x000fe20007fbe0ff */
[----:B------:R-:W0:Y:S01]  /*3630*/  LDC R55, c[0x0][0x3c4] ;  /* 0x0000f100ff377b82 */ /* 0x000e220000000800 */
[----:B------:R-:W-:-:S02]  /*3640*/  LEA.HI.X.SX32 R249, R17, R137, 0x1, P6 ;  /* 0x0000008911f97211 */ /* 0x000fc400030f0eff */
[-C--:B------:R-:W-:Y:S02]  /*3650*/  LEA.HI.X.SX32 R243, R23, R137.reuse, 0x1, P4 ;  /* 0x0000008917f37211 */ /* 0x080fe400020f0eff */
[-C--:B------:R-:W-:Y:S01]  /*3660*/  IADD3 R240, P6, PT, R53, R136.reuse, RZ ;  /* 0x0000008835f07210 */ /* 0x080fe20007fde0ff */
[----:B------:R-:W-:Y:S01]  /*3670*/  IMAD R27, R27, 0xf, RZ ;  /* 0x0000000f1b1b7824 */ /* 0x000fe200078e02ff */
[-C--:B------:R-:W-:Y:S01]  /*3680*/  IADD3 R234, P4, PT, R235, R136.reuse, RZ ;  /* 0x00000088ebea7210 */ /* 0x080fe20007f9e0ff */
[----:B------:R-:W0:Y:S01]  /*3690*/  LDC R79, c[0x0][0x3c4] ;  /* 0x0000f100ff4f7b82 */ /* 0x000e220000000800 */
[-C--:B------:R-:W-:Y:S01]  /*36a0*/  LEA.HI.X.SX32 R237, R29, R137.reuse, 0x1, P3 ;  /* 0x000000891ded7211 */ /* 0x080fe200018f0eff */
[----:B------:R-:W-:Y:S01]  /*36b0*/  IMAD R39, R39, 0x15, RZ ;  /* 0x0000001527277824 */ /* 0x000fe200078e02ff */
[-C--:B------:R-:W-:Y:S01]  /*36c0*/  IADD3 R228, P3, PT, R229, R136.reuse, RZ ;  /* 0x00000088e5e47210 */ /* 0x080fe20007f7e0ff */
[----:B------:R-:W-:Y:S01]  /*36d0*/  IMAD R225, R66, 0x2c, RZ ;  /* 0x0000002c42e17824 */ /* 0x000fe200078e02ff */
[-C--:B------:R-:W-:Y:S01]  /*36e0*/  LEA.HI.X.SX32 R247, R19, R137.reuse, 0x1, P5 ;  /* 0x0000008913f77211 */ /* 0x080fe200028f0eff */
[----:B------:R-:W-:Y:S01]  /*36f0*/  IMAD R219, R72, 0x32, RZ ;  /* 0x0000003248db7824 */ /* 0x000fe200078e02ff */
[-C--:B------:R-:W-:Y:S01]  /*3700*/  IADD3 R238, P5, PT, R57, R136.reuse, RZ ;  /* 0x0000008839ee7210 */ /* 0x080fe20007fbe0ff */
[----:B------:R-:W-:Y:S01]  /*3710*/  IMAD R35, R35, 0x13, RZ ;  /* 0x0000001323237824 */ /* 0x000fe200078e02ff */
[-C--:B------:R-:W-:Y:S01]  /*3720*/  LEA.HI.X.SX32 R241, R25, R137.reuse, 0x1, P6 ;  /* 0x0000008919f17211 */ /* 0x080fe200030f0eff */
[----:B------:R-:W-:Y:S01]  /*3730*/  IMAD R223, R68, 0x2e, RZ ;  /* 0x0000002e44df7824 */ /* 0x000fe200078e02ff */
[----:B------:R-:W-:Y:S01]  /*3740*/  LEA.HI.X.SX32 R235, R31, R137, 0x1, P4 ;  /* 0x000000891feb7211 */ /* 0x000fe200020f0eff */
[----:B------:R-:W-:Y:S01]  /*3750*/  IMAD R47, R47, 0x19, RZ ;  /* 0x000000192f2f7824 */ /* 0x000fe200078e02ff */
[-C--:B------:R-:W-:Y:S01]  /*3760*/  IADD3 R232, P6, PT, R233, R136.reuse, RZ ;  /* 0x00000088e9e87210 */ /* 0x080fe20007fde0ff */
[----:B------:R-:W-:Y:S01]  /*3770*/  IMAD R217, R74, 0x34, RZ ;  /* 0x000000344ad97824 */ /* 0x000fe200078e02ff */
[----:B------:R-:W-:-:S02]  /*3780*/  IADD3 R226, P4, PT, R227, R136, RZ ;  /* 0x00000088e3e27210 */ /* 0x000fc40007f9e0ff */
[----:B------:R-:W-:Y:S02]  /*3790*/  PRMT R65, RZ, 0x7610, R65 ;  /* 0x00007610ff417816 */ /* 0x000fe40000000041 */
[----:B------:R-:W-:Y:S01]  /*37a0*/  PRMT R16, RZ, 0x7610, R16 ;  /* 0x00007610ff107816 */ /* 0x000fe20000000010 */
[----:B------:R-:W-:Y:S01]  /*37b0*/  IMAD R215, R76, 0x36, RZ ;  /* 0x000000364cd77824 */ /* 0x000fe200078e02ff */
[-C--:B------:R-:W-:Y:S02]  /*37c0*/  LEA.HI.X.SX32 R229, R37, R137.reuse, 0x1, P3 ;  /* 0x0000008925e57211 */ /* 0x080fe400018f0eff */
[----:B------:R-:W-:Y:S02]  /*37d0*/  PRMT R44, RZ, 0x7610, R44 ;  /* 0x00007610ff2c7816 */ /* 0x000fe4000000002c */
[----:B------:R-:W-:Y:S02]  /*37e0*/  PRMT R4, RZ, 0x7610, R4 ;  /* 0x00007610ff047816 */ /* 0x000fe40000000004 */
[----:B------:R-:W-:Y:S01]  /*37f0*/  PRMT R18, RZ, 0x7610, R18 ;  /* 0x00007610ff127816 */ /* 0x000fe20000000012 */
[----:B------:R-:W-:Y:S01]  /*3800*/  IMAD R77, R77, 0x38, RZ ;  /* 0x000000384d4d7824 */ /* 0x000fe200078e02ff */
[----:B------:R-:W-:Y:S01]  /*3810*/  IADD3 R220, P3, PT, R221, R136, RZ ;  /* 0x00000088dddc7210 */ /* 0x000fe20007f7e0ff */
[----:B------:R-:W2:Y:S01]  /*3820*/  LDC R139, c[0x0][0x3c4] ;  /* 0x0000f100ff8b7b82 */ /* 0x000ea20000000800 */
[----:B------:R-:W-:-:S02]  /*3830*/  LEA.HI.X.SX32 R239, R27, R137, 0x1, P5 ;  /* 0x000000891bef7211 */ /* 0x000fc400028f0eff */
[----:B------:R-:W-:Y:S02]  /*3840*/  PRMT R63, RZ, 0x7610, R63 ;  /* 0x00007610ff3f7816 */ /* 0x000fe4000000003f */
[----:B------:R-:W-:Y:S02]  /*3850*/  PRMT R67, RZ, 0x7610, R67 ;  /* 0x00007610ff437816 */ /* 0x000fe40000000043 */
[----:B----4-:R-:W-:Y:S01]  /*3860*/  PRMT R2, RZ, 0x7610, R2 ;  /* 0x00007610ff027816 */ /* 0x010fe20000000002 */
[----:B-1----:R-:W-:Y:S01]  /*3870*/  IMAD R43, R43, 0x17, RZ ;  /* 0x000000172b2b7824 */ /* 0x002fe200078e02ff */
[-C--:B------:R-:W-:Y:S01]  /*3880*/  IADD3 R230, P5, PT, R231, R136.reuse, RZ ;  /* 0x00000088e7e67210 */ /* 0x080fe20007fbe0ff */
[----:B------:R-:W4:Y:S01]  /*3890*/  @P2 LDG.E.U16 R61, desc[UR10][R136.64] ;  /* 0x0000000a883d2981 */ /* 0x000f22000c1e1500 */
[-C--:B------:R-:W-:Y:S01]  /*38a0*/  LEA.HI.X.SX32 R233, R33, R137.reuse, 0x1, P6 ;  /* 0x0000008921e97211 */ /* 0x080fe200030f0eff */
[----:B---3--:R-:W-:Y:S01]  /*38b0*/  IMAD R51, R51, 0x1b, RZ ;  /* 0x0000001b33337824 */ /* 0x008fe200078e02ff */
[-C--:B------:R-:W-:Y:S01]  /*38c0*/  LEA.HI.X.SX32 R227, R39, R137.reuse, 0x1, P4 ;  /* 0x0000008927e37211 */ /* 0x080fe200020f0eff */
[----:B------:R-:W3:Y:S01]  /*38d0*/  @P2 LDG.E.U16 R63, desc[UR10][R162.64] ;  /* 0x0000000aa23f2981 */ /* 0x000ee2000c1e1500 */
[-C--:B------:R-:W-:Y:S01]  /*38e0*/  IADD3 R224, P6, PT, R225, R136.reuse, RZ ;  /* 0x00000088e1e07210 */ /* 0x080fe20007fde0ff */
[----:B------:R-:W-:Y:S01]  /*38f0*/  IMAD R211, R78, 0x3a, RZ ;  /* 0x0000003a4ed37824 */ /* 0x000fe200078e02ff */
[-C--:B------:R-:W-:Y:S01]  /*3900*/  IADD3 R218, P4, PT, R219, R136.reuse, RZ ;  /* 0x00000088dbda7210 */ /* 0x080fe20007f9e0ff */
[----:B------:R-:W3:Y:S01]  /*3910*/  @P2 LDG.E.U16 R65, desc[UR10][R236.64] ;  /* 0x0000000aec412981 */ /* 0x000ee2000c1e1500 */
[-C--:B------:R-:W-:Y:S01]  /*3920*/  LEA.HI.X.SX32 R221, R45, R137.reuse, 0x1, P3 ;  /* 0x000000892ddd7211 */ /* 0x080fe200018f0eff */
[----:B0-----:R-:W-:Y:S01]  /*3930*/  IMAD R55, R55, 0x1d, RZ ;  /* 0x0000001d37377824 */ /* 0x001fe200078e02ff */
[----:B------:R-:W-:Y:S01]  /*3940*/  PRMT R30, RZ, 0x7610, R30 ;  /* 0x00007610ff1e7816 */ /* 0x000fe2000000001e */
[----:B------:R-:W3:Y:S01]  /*3950*/  @P2 LDG.E.U16 R2, desc[UR10][R160.64] ;  /* 0x0000000aa0022981 */ /* 0x000ee2000c1e1500 */
[-C--:B------:R-:W-:Y:S01]  /*3960*/  LEA.HI.X.SX32 R231, R35, R137.reuse, 0x1, P5 ;  /* 0x0000008923e77211 */ /* 0x080fe200028f0eff */
[----:B------:R-:W-:Y:S01]  /*3970*/  IMAD R79, R79, 0x3c, RZ ;  /* 0x0000003c4f4f7824 */ /* 0x000fe200078e02ff */
[-C--:B------:R-:W-:Y:S01]  /*3980*/  IADD3 R222, P5, PT, R223, R136.reuse, RZ ;  /* 0x00000088dfde7210 */ /* 0x080fe20007fbe0ff */
[----:B------:R-:W3:Y:S01]  /*3990*/  @P2 LDG.E.U16 R67, desc[UR10][R220.64] ;  /* 0x0000000adc432981 */ /* 0x000ee2000c1e1500 */
[-C--:B------:R-:W-:Y:S01]  /*39a0*/  LEA.HI.X.SX32 R225, R41, R137.reuse, 0x1, P6 ;  /* 0x0000008929e17211 */ /* 0x080fe200030f0eff */
[----:B------:R-:W0:Y:S01]  /*39b0*/  LDC R59, c[0x0][0x3c4] ;  /* 0x0000f100ff3b7b82 */ /* 0x000e220000000800 */
[----:B------:R-:W-:Y:S01]  /*39c0*/  LEA.HI.X.SX32 R219, R47, R137, 0x1, P4 ;  /* 0x000000892fdb7211 */ /* 0x000fe200020f0eff */
[----:B------:R-:W3:Y:S01]  /*39d0*/  @P2 LDG.E.U16 R16, desc[UR10][R250.64] ;  /* 0x0000000afa102981 */ /* 0x000ee2000c1e1500 */
[----:B------:R-:W-:Y:S01]  /*39e0*/  IADD3 R216, P6, PT, R217, R136, RZ ;  /* 0x00000088d9d87210 */ /* 0x000fe20007fde0ff */
[----:B--2---:R-:W-:Y:S01]  /*39f0*/  IMAD R207, R139, 0x3e, RZ ;  /* 0x0000003e8bcf7824 */ /* 0x004fe200078e02ff */
[----:B------:R-:W-:Y:S01]  /*3a00*/  PRMT R32, RZ, 0x7610, R32 ;  /* 0x00007610ff207816 */ /* 0x000fe20000000020 */
[----:B------:R-:W2:Y:S01]  /*3a10*/  @P2 LDG.E.U16 R30, desc[UR10][R234.64] ;  /* 0x0000000aea1e2981 */ /* 0x000ea2000c1e1500 */
[----:B------:R-:W-:-:S02]  /*3a20*/  PRMT R46, RZ, 0x7610, R46 ;  /* 0x00007610ff2e7816 */ /* 0x000fc4000000002e */
[-C--:B------:R-:W-:Y:S01]  /*3a30*/  LEA.HI.X.SX32 R223, R43, R137.reuse, 0x1, P5 ;  /* 0x000000892bdf7211 */ /* 0x080fe200028f0eff */
[----:B------:R-:W2:Y:S01]  /*3a40*/  @P2 LDG.E.U16 R44, desc[UR10][R218.64] ;  /* 0x0000000ada2c2981 */ /* 0x000ea2000c1e1500 */
[----:B------:R-:W-:Y:S02]  /*3a50*/  PRMT R6, RZ, 0x7610, R6 ;  /* 0x00007610ff067816 */ /* 0x000fe40000000006 */
[----:B------:R-:W-:Y:S01]  /*3a60*/  IADD3 R214, P5, PT, R215, R136, RZ ;  /* 0x00000088d7d67210 */ /* 0x000fe20007fbe0ff */
[----:B------:R-:W2:Y:S01]  /*3a70*/  @P2 LDG.E.U16 R4, desc[UR10][R158.64] ;  /* 0x0000000a9e042981 */ /* 0x000ea2000c1e1500 */
[----:B------:R-:W-:Y:S02]  /*3a80*/  LEA.HI.X.SX32 R217, R49, R137, 0x1, P6 ;  /* 0x0000008931d97211 */ /* 0x000fe400030f0eff */
[----:B------:R-:W-:Y:S01]  /*3a90*/  PRMT R20, RZ, 0x7610, R20 ;  /* 0x00007610ff147816 */ /* 0x000fe20000000014 */
[----:B------:R-:W2:Y:S01]  /*3aa0*/  @P2 LDG.E.U16 R18, desc[UR10][R248.64] ;  /* 0x0000000af8122981 */ /* 0x000ea2000c1e1500 */
[----:B------:R-:W-:-:S02]  /*3ab0*/  PRMT R34, RZ, 0x7610, R34 ;  /* 0x00007610ff227816 */ /* 0x000fc40000000022 */
[----:B------:R-:W-:Y:S01]  /*3ac0*/  PRMT R48, RZ, 0x7610, R48 ;  /* 0x00007610ff307816 */ /* 0x000fe20000000030 */
[----:B------:R-:W2:Y:S01]  /*3ad0*/  @P2 LDG.E.U16 R32, desc[UR10][R232.64] ;  /* 0x0000000ae8202981 */ /* 0x000ea2000c1e1500 */
[----:B------:R-:W-:Y:S01]  /*3ae0*/  PRMT R8, RZ, 0x7610, R8 ;  /* 0x00007610ff087816 */ /* 0x000fe20000000008 */
[----:B0-----:R-:W-:Y:S01]  /*3af0*/  IMAD R59, R59, 0x1f, RZ ;  /* 0x0000001f3b3b7824 */ /* 0x001fe200078e02ff */
        /* <DEDUP_REMOVED lines=8> */
[----:B------:R-:W-:Y:S02]  /*3b80*/  LEA.HI.X.SX32 R213, R53, R137, 0x1, P3 ;  /* 0x0000008935d57211 */ /* 0x000fe400018f0eff */
[----:B------:R-:W-:Y:S01]  /*3b90*/  PRMT R10, RZ, 0x7610, R10 ;  /* 0x00007610ff0a7816 */ /* 0x000fe2000000000a */
[----:B------:R-:W2:Y:S01]  /*3ba0*/  @P2 LDG.E.U16 R34, desc[UR10][R230.64] ;  /* 0x0000000ae6222981 */ /* 0x000ea2000c1e1500 */
[----:B------:R-:W-:Y:S02]  /*3bb0*/  IADD3 R210, P4, PT, R211, R136, RZ ;  /* 0x00000088d3d27210 */ /* 0x000fe40007f9e0ff */
[----:B------:R-:W-:Y:S01]  /*3bc0*/  PRMT R24, RZ, 0x7610, R24 ;  /* 0x00007610ff187816 */ /* 0x000fe20000000018 */
[----:B------:R-:W2:Y:S01]  /*3bd0*/  @P2 LDG.E.U16 R48, desc[UR10][R214.64] ;  /* 0x0000000ad6302981 */ /* 0x000ea2000c1e1500 */
[----:B------:R-:W-:-:S02]  /*3be0*/  PRMT R38, RZ, 0x7610, R38 ;  /* 0x00007610ff267816 */ /* 0x000fc40000000026 */
[----:B------:R-:W-:Y:S01]  /*3bf0*/  PRMT R52, RZ, 0x7610, R52 ;  /* 0x00007610ff347816 */ /* 0x000fe20000000034 */
        /* <DEDUP_REMOVED lines=19> */
[----:B------:R-:W-:-:S03]  /*3d30*/  LEA.HI.X.SX32 R207, R59, R137, 0x1, P5 ;  /* 0x000000893bcf7211 */ /* 0x000fc600028f0eff */
[----:B------:R-:W2:Y:S04]  /*3d40*/  @P2 LDG.E.U16 R52, desc[UR10][R210.64] ;  /* 0x0000000ad2342981 */ /* 0x000ea8000c1e1500 */
[----:B------:R-:W2:Y:S04]  /*3d50*/  @P2 LDG.E.U16 R12, desc[UR10][R150.64] ;  /* 0x0000000a960c2981 */ /* 0x000ea8000c1e1500 */
[----:B------:R-:W2:Y:S04]  /*3d60*/  @P2 LDG.E.U16 R26, desc[UR10][R240.64] ;  /* 0x0000000af01a2981 */ /* 0x000ea8000c1e1500 */
[----:B------:R-:W2:Y:S04]  /*3d70*/  @P2 LDG.E.U16 R40, desc[UR10][R224.64] ;  /* 0x0000000ae0282981 */ /* 0x000ea8000c1e1500 */
[----:B------:R-:W2:Y:S04]  /*3d80*/  @P2 LDG.E.U16 R54, desc[UR10][R208.64] ;  /* 0x0000000ad0362981 */ /* 0x000ea8000c1e1500 */
[----:B------:R-:W2:Y:S04]  /*3d90*/  @P2 LDG.E.U16 R14, desc[UR10][R148.64] ;  /* 0x0000000a940e2981 */ /* 0x000ea8000c1e1500 */
[----:B------:R-:W2:Y:S04]  /*3da0*/  @P2 LDG.E.U16 R28, desc[UR10][R238.64] ;  /* 0x0000000aee1c2981 */ /* 0x000ea8000c1e1500 */
[----:B------:R-:W2:Y:S04]  /*3db0*/  @P2 LDG.E.U16 R42, desc[UR10][R222.64] ;  /* 0x0000000ade2a2981 */ /* 0x000ea8000c1e1500 */
[----:B------:R-:W2:Y:S01]  /*3dc0*/  @P2 LDG.E.U16 R5, desc[UR10][R206.64] ;  /* 0x0000000ace052981 */ /* 0x000ea2000c1e1500 */
[----:B------:R-:W-:Y:S01]  /*3dd0*/  LOP3.LUT R21, R146, 0xc0, RZ, 0xc0, !PT ;  /* 0x000000c092157812 */ /* 0x000fe200078ec0ff */
[----:B------:R-:W-:-:S04]  /*3de0*/  @!UP0 UIADD3 UR16, UPT, UPT, -UR14, 0x100000, URZ ;  /* 0x001000000e108890 */ /* 0x000fc8000fffe1ff */
[----:B------:R-:W-:Y:S02]  /*3df0*/  @!UP0 USHF.L.U32 UR17, UR16, 0xb, URZ ;  /* 0x0000000b10118899 */ /* 0x000fe400080006ff */
[----:B------:R-:W-:Y:S02]  /*3e00*/  @!UP0 USHF.L.U32 UR16, UR16, 0x1, URZ ;  /* 0x0000000110108899 */ /* 0x000fe400080006ff */
[----:B------:R-:W-:Y:S01]  /*3e10*/  UIADD3 UR9, UPT, UPT, UR7, 0x100, URZ ;  /* 0x0000010007097890 */ /* 0x000fe2000fffe0ff */
[----:B------:R-:W-:Y:S01]  /*3e20*/  STL.64 [R1+0x38], R160 ;  /* 0x000038a001007387 */ /* 0x000fe20000100a00 */
[----:B------:R-:W-:Y:S01]  /*3e30*/  IMAD R134, R21, 0x40, R134 ;  /* 0x0000004015867824 */ /* 0x000fe200078e0286 */
[----:B------:R-:W-:Y:S02]  /*3e40*/  VOTEU.ALL UP1, P1 ;  /* 0x0000000000ff7886 */ /* 0x000fe40000820000 */
[----:B------:R-:W-:Y:S02]  /*3e50*/  STL.64 [R1+0x30], R158 ;  /* 0x0000309e01007387 */ /* 0x000fe40000100a00 */
[----:B------:R-:W-:-:S02]  /*3e60*/  LOP3.LUT R7, R134, 0x10, RZ, 0x3c, !PT ;  /* 0x0000001086077812 */ /* 0x000fc400078e3cff */
[----:B------:R-:W-:Y:S01]  /*3e70*/  LOP3.LUT R9, R134, 0x20, RZ, 0x3c, !PT ;  /* 0x0000002086097812 */ /* 0x000fe200078e3cff */
[----:B------:R-:W-:Y:S01]  /*3e80*/  STL.64 [R1+0x28], R156 ;  /* 0x0000289c01007387 */ /* 0x000fe20000100a00 */
[----:B------:R0:W1:Y:S03]  /*3e90*/  @!UP1 SYNCS.EXCH.64 URZ, [UR6+0x1c008], UR16 ;  /* 0x01c0081006ff95b2 */ /* 0x0000660008000100 */
[----:B------:R-:W-:Y:S04]  /*3ea0*/  STL.64 [R1+0x20], R154 ;  /* 0x0000209a01007387 */ /* 0x000fe80000100a00 */
[----:B------:R-:W-:Y:S04]  /*3eb0*/  STL.64 [R1+0x18], R152 ;  /* 0x0000189801007387 */ /* 0x000fe80000100a00 */
[----:B------:R-:W-:Y:S01]  /*3ec0*/  STL.64 [R1+0x10], R150 ;  /* 0x0000109601007387 */ /* 0x000fe20000100a00 */
[----:B0-----:R-:W-:-:S03]  /*3ed0*/  UIADD3 UR16, UPT, UPT, UR12, UR9, URZ ;  /* 0x000000090c107290 */ /* 0x001fc6000fffe0ff */
[----:B------:R-:W-:Y:S01]  /*3ee0*/  STL.64 [R1+0x8], R148 ;  /* 0x0000089401007387 */ /* 0x000fe20000100a00 */
[----:B------:R-:W-:-:S03]  /*3ef0*/  ULEA UR16, UR13, UR16, 0x12 ;  /* 0x000000100d107291 */ /* 0x000fc6000f8e90ff */
[----:B------:R-:W-:Y:S01]  /*3f00*/  STL.64 [R1], R162 ;  /* 0x000000a201007387 */ /* 0x000fe20000100a00 */
[----:B------:R-:W-:-:S04]  /*3f10*/  @!UP0 UIADD3 UR14, UPT, UPT, -UR14, 0x100000, URZ ;  /* 0x001000000e0e8890 */ /* 0x000fc8000fffe1ff */
[----:B------:R-:W-:Y:S02]  /*3f20*/  @!UP0 USHF.L.U32 UR15, UR14, 0xb, URZ ;  /* 0x0000000b0e0f8899 */ /* 0x000fe400080006ff */
[----:B------:R-:W-:Y:S01]  /*3f30*/  @!UP0 USHF.L.U32 UR14, UR14, 0x1, URZ ;  /* 0x000000010e0e8899 */ /* 0x000fe200080006ff */
[----:B------:R-:W-:Y:S01]  /*3f40*/  ISETP.EQ.U32.AND P3, PT, RZ, UR5, P2 ;  /* 0x00000005ff007c0c */ /* 0x000fe20009762070 */
[----:B------:R-:W-:Y:S01]  /*3f50*/  VOTEU.ALL UP1, P1 ;  /* 0x0000000000ff7886 */ /* 0x000fe20000820000 */
[----:B----4-:R-:W-:Y:S04]  /*3f60*/  STS.U16 [R134+UR6+0x10000], R61 ;  /* 0x0100003d86007988 */ /* 0x010fe80008000406 */
[----:B---3--:R-:W-:Y:S04]  /*3f70*/  STS.U16 [R134+UR6+0x10400], R63 ;  /* 0x0104003f86007988 */ /* 0x008fe80008000406 */
[----:B------:R-:W-:Y:S04]  /*3f80*/  STS.U16 [R134+UR6+0x10800], R65 ;  /* 0x0108004186007988 */ /* 0x000fe80008000406 */
[----:B------:R-:W-:Y:S04]  /*3f90*/  STS.U16 [R134+UR6+0x10c00], R67 ;  /* 0x010c004386007988 */ /* 0x000fe80008000406 */
[----:B------:R0:W-:Y:S04]  /*3fa0*/  STS.U16 [R7+UR6+0x10080], R2 ;  /* 0x0100800207007988 */ /* 0x0001e80008000406 */
[----:B------:R-:W-:Y:S04]  /*3fb0*/  STS.U16 [R7+UR6+0x10480], R16 ;  /* 0x0104801007007988 */ /* 0x000fe80008000406 */
[----:B--2---:R-:W-:Y:S04]  /*3fc0*/  STS.U16 [R7+UR6+0x10880], R30 ;  /* 0x0108801e07007988 */ /* 0x004fe80008000406 */
[----:B------:R2:W-:Y:S01]  /*3fd0*/  STS.U16 [R7+UR6+0x10c80], R44 ;  /* 0x010c802c07007988 */ /* 0x0005e20008000406 */
[----:B0-----:R-:W-:-:S03]  /*3fe0*/  LOP3.LUT R2, R134, 0x40, RZ, 0x3c, !PT ;  /* 0x0000004086027812 */ /* 0x001fc600078e3cff */
[----:B------:R0:W-:Y:S04]  /*3ff0*/  STS.U16 [R9+UR6+0x10100], R4 ;  /* 0x0101000409007988 */ /* 0x0001e80008000406 */
[----:B------:R-:W-:Y:S01]  /*4000*/  STS.U16 [R9+UR6+0x10500], R18 ;  /* 0x0105001209007988 */ /* 0x000fe20008000406 */
[----:B--2---:R-:W-:-:S03]  /*4010*/  LOP3.LUT R7, R134, 0x30, RZ, 0x3c, !PT ;  /* 0x0000003086077812 */ /* 0x004fc600078e3cff */
[----:B------:R-:W-:Y:S04]  /*4020*/  STS.U16 [R9+UR6+0x10900], R32 ;  /* 0x0109002009007988 */ /* 0x000fe80008000406 */
[----:B------:R-:W-:Y:S04]  /*4030*/  STS.U16 [R9+UR6+0x10d00], R46 ;  /* 0x010d002e09007988 */ /* 0x000fe80008000406 */
[----:B------:R-:W-:Y:S01]  /*4040*/  STS.U16 [R7+UR6+0x10180], R6 ;  /* 0x0101800607007988 */ /* 0x000fe20008000406 */
[----:B0-----:R-:W-:-:S03]  /*4050*/  LOP3.LUT R4, R134, 0x50, RZ, 0x3c, !PT ;  /* 0x0000005086047812 */ /* 0x001fc600078e3cff */
        /* <DEDUP_REMOVED lines=8> */
[----:B------:R-:W-:Y:S01]  /*40e0*/  STS.U16 [R4+UR6+0x10680], R24 ;  /* 0x0106801804007988 */ /* 0x000fe20008000406 */
[----:B0-----:R-:W-:-:S03]  /*40f0*/  LOP3.LUT R2, R134, 0x60, RZ, 0x3c, !PT ;  /* 0x0000006086027812 */ /* 0x001fc600078e3cff */
[----:B------:R-:W-:Y:S04]  /*4100*/  STS.U16 [R4+UR6+0x10a80], R38 ;  /* 0x010a802604007988 */ /* 0x000fe80008000406 */
[----:B------:R-:W-:Y:S04]  /*4110*/  STS.U16 [R4+UR6+0x10e80], R52 ;  /* 0x010e803404007988 */ /* 0x000fe80008000406 */
[----:B------:R-:W-:Y:S04]  /*4120*/  STS.U16 [R2+UR6+0x10300], R12 ;  /* 0x0103000c02007988 */ /* 0x000fe80008000406 */
[----:B------:R-:W-:Y:S01]  /*4130*/  STS.U16 [R2+UR6+0x10700], R26 ;  /* 0x0107001a02007988 */ /* 0x000fe20008000406 */
[----:B------:R-:W-:-:S03]  /*4140*/  MOV R6, UR16 ;  /* 0x0000001000067c02 */ /* 0x000fc60008000f00 */
[----:B------:R-:W-:Y:S04]  /*4150*/  STS.U16 [R2+UR6+0x10b00], R40 ;  /* 0x010b002802007988 */ /* 0x000fe80008000406 */
[----:B------:R0:W-:Y:S02]  /*4160*/  STS.U16 [R2+UR6+0x10f00], R54 ;  /* 0x010f003602007988 */ /* 0x0001e40008000406 */
[----:B0-----:R-:W-:-:S05]  /*4170*/  IMAD.U32 R2, RZ, RZ, UR6 ;  /* 0x00000006ff027e24 */ /* 0x001fca000f8e00ff */
[----:B------:R0:W-:Y:S04]  /*4180*/  STL [R1+0x64], R2 ;  /* 0x0000640201007387 */ /* 0x0001e80000100800 */
[----:B------:R2:W-:Y:S01]  /*4190*/  STL [R1+0x60], R6 ;  /* 0x0000600601007387 */ /* 0x0005e20000100800 */
[----:B------:R-:W-:-:S05]  /*41a0*/  LOP3.LUT R4, R134, 0x70, RZ, 0x3c, !PT ;  /* 0x0000007086047812 */ /* 0x000fca00078e3cff */
[----:B------:R2:W-:Y:S04]  /*41b0*/  STS.U16 [R4+UR6+0x10380], R14 ;  /* 0x0103800e04007988 */ /* 0x0005e80008000406 */
[----:B------:R2:W-:Y:S04]  /*41c0*/  STS.U16 [R4+UR6+0x10780], R28 ;  /* 0x0107801c04007988 */ /* 0x0005e80008000406 */
[----:B------:R2:W-:Y:S04]  /*41d0*/  STS.U16 [R4+UR6+0x10b80], R42 ;  /* 0x010b802a04007988 */ /* 0x0005e80008000406 */
[----:B------:R2:W-:Y:S01]  /*41e0*/  STS.U16 [R4+UR6+0x10f80], R5 ;  /* 0x010f800504007988 */ /* 0x0005e20008000406 */
[----:B-1----:R1:W-:Y:S06]  /*41f0*/  MEMBAR.ALL.CTA ;  /* 0x0000000000007992 */ /* 0x0023ec0000008000 */
[----:B-1----:R-:W-:Y:S04]  /*4200*/  FENCE.VIEW.ASYNC.S ;  /* 0x00000000000073c6 */ /* 0x002fe80000000000 */
[----:B------:R-:W1:Y:S02]  /*4210*/  FENCE.VIEW.ASYNC.S ;  /* 0x00000000000073c6 */ /* 0x000e640000000000 */
[----:B-1----:R2:W1:Y:S01]  /*4220*/  @!UP1 SYNCS.EXCH.64 URZ, [UR6+0x14000], UR14 ;  /* 0x0140000e06ff95b2 */ /* 0x0024620008000100 */
[----:B0-----:R-:W-:Y:S01]  /*4230*/  VIADD R2, R2, 0x14000 ;  /* 0x0001400002027836 */ /* 0x001fe20000000000 */
[----:B-1----:R-:W-:Y:S06]  /*4240*/  BAR.SYNC.DEFER_BLOCKING 0x0 ;  /* 0x0000000000007b1d */ /* 0x002fec0000010000 */
[----:B--2---:R-:W-:Y:S05]  /*4250*/  @!P3 BRA `(.L_x_6) ;  /* 0x000000040070b947 */ /* 0x004fea0003800000 */
[----:B------:R-:W-:Y:S01]  /*4260*/  USHF.R.U32.HI UR68, URZ, 0x4, UR6 ;  /* 0x00000004ff447899 */ /* 0x000fe20008011606 */
[----:B------:R-:W-:Y:S01]  /*4270*/  IMAD.MOV.U32 R3, RZ, RZ, RZ ;  /* 0x000000ffff037224 */ /* 0x000fe200078e00ff */
[----:B------:R-:W-:Y:S02]  /*4280*/  UIADD3 UR17, UPT, UPT, UR6, 0x10000, URZ ;  /* 0x0001000006117890 */ /* 0x000fe4000fffe0ff */
[----:B------:R-:W-:Y:S02]  /*4290*/  USGXT.U32 UR68, UR68, 0xe ;  /* 0x0000000e4444789a */ /* 0x000fe40008000000 */
[----:B------:R-:W-:Y:S02]  /*42a0*/  USHF.R.U32.HI UR17, URZ, 0x4, UR17 ;  /* 0x00000004ff117899 */ /* 0x000fe40008011611 */
[----:B------:R-:W-:Y:S02]  /*42b0*/  UIADD3 UR70, UP1, UPT, UR68, 0x8000080, URZ ;  /* 0x0800008044467890 */ /* 0x000fe4000ff3e0ff */
[----:B------:R-:W-:Y:S01]  /*42c0*/  USGXT.U32 UR66, UR17, 0xe ;  /* 0x0000000e1142789a */ /* 0x000fe20008000000 */
[----:B------:R-:W-:Y:S01]  /*42d0*/  UMOV UR16, URZ ;  /* 0x000000ff00107c82 */ /* 0x000fe20008000000 */
[----:B------:R-:W-:Y:S01]  /*42e0*/  UMOV UR18, URZ ;  /* 0x000000ff00127c82 */ /* 0x000fe20008000000 */
[----:B------:R-:W-:-:S02]  /*42f0*/  UIADD3.X UR71, UPT, UPT, UR16, 0x40004040, URZ, UP1, !UPT ;  /* 0x4000404010477890 */ /* 0x000fc40008ffe4ff */
[----:B------:R-:W-:Y:S01]  /*4300*/  UIADD3 UR20, UP1, UPT, UR66, 0x2, URZ ;  /* 0x0000000242147890 */ /* 0x000fe2000ff3e0ff */
[----:B------:R-:W-:-:S03]  /*4310*/  ELECT P4, URZ, PT ;  /* 0x0000000000ff782f */ /* 0x000fc60003880000 */
[----:B------:R-:W-:Y:S02]  /*4320*/  UIADD3.X UR21, UPT, UPT, UR18, 0x40004040, URZ, UP1, !UPT ;  /* 0x4000404012157890 */ /* 0x000fe40008ffe4ff */
[----:B------:R-:W-:Y:S02]  /*4330*/  ULOP3.LUT UR68, UR68, 0x8000000, URZ, 0xfc, !UPT ;  /* 0x0800000044447892 */ /* 0x000fe4000f8efcff */
[----:B------:R-:W-:Y:S02]  /*4340*/  UIADD3.64 UR74, UPT, UPT, UR70, 0x80, URZ ;  /* 0x00000080464a7897 */ /* 0x000fe4000fffe0ff */
[----:B------:R-:W-:Y:S02]  /*4350*/  UIADD3.64 UR76, UPT, UPT, UR20, 0x2, URZ ;  /* 0x00000002144c7897 */ /* 0x000fe4000fffe0ff */
[----:B------:R-:W-:Y:S02]  /*4360*/  UIADD3.64 UR60, UPT, UPT, UR70, 0x100, URZ ;  /* 0x00000100463c7897 */ /* 0x000fe4000fffe0ff */
[----:B------:R-:W-:Y:S01]  /*4370*/  UIADD3.64 UR62, UPT, UPT, UR20, 0x4, URZ ;  /* 0x00000004143e7897 */ /* 0x000fe2000fffe0ff */
[----:B------:R-:W-:Y:S01]  /*4380*/  @P4 MOV R4, R2 ;  /* 0x0000000200044202 */ /* 0x000fe20000000f00 */
[----:B------:R-:W-:-:S02]  /*4390*/  UIADD3.64 UR56, UPT, UPT, UR70, 0x180, URZ ;  /* 0x0000018046387897 */ /* 0x000fc4000fffe0ff */
[----:B------:R-:W-:Y:S01]  /*43a0*/  UIADD3.64 UR54, UPT, UPT, UR20, 0xfe, URZ ;  /* 0x000000fe14367897 */ /* 0x000fe2000fffe0ff */
[----:B------:R-:W-:Y:S01]  /*43b0*/  UMOV UR64, 0x0 ;  /* 0x0000000000407882 */ /* 0x000fe20000000000 */
[----:B------:R-:W-:Y:S01]  /*43c0*/  UMOV UR65, 0x8088490 ;  /* 0x0808849000417882 */ /* 0x000fe20000000000 */
[----:B------:R-:W-:Y:S01]  /*43d0*/  UMOV UR69, 0x40004040 ;  /* 0x4000404000457882 */ /* 0x000fe20000000000 */
[----:B------:R-:W-:Y:S01]  /*43e0*/  UMOV UR67, 0x40004040 ;  /* 0x4000404000437882 */ /* 0x000fe20000000000 */
[----:B------:R-:W-:Y:S01]  /*43f0*/  UMOV UR14, 0x0 ;  /* 0x00000000000e7882 */ /* 0x000fe20000000000 */
[----:B------:R-:W-:Y:S01]  /*4400*/  UMOV UR15, 0x8088490 ;  /* 0x08088490000f7882 */ /* 0x000fe20000000000 */
[----:B------:R-:W-:Y:S01]  /*4410*/  UMOV UR72, 0x0 ;  /* 0x0000000000487882 */ /* 0x000fe20000000000 */
[----:B------:R-:W-:Y:S01]  /*4420*/  UMOV UR73, 0x8088490 ;  /* 0x0808849000497882 */ /* 0x000fe20000000000 */
[----:B------:R0:W-:Y:S01]  /*4430*/  UTCHMMA gdesc[UR68], gdesc[UR66], tmem[UR9], tmem[UR64], idesc[UR65], !UPT ;  /* 0x00ff4042440075ea */ /* 0x0001e2000f800009 */
[----:B------:R-:W-:Y:S01]  /*4440*/  UMOV UR58, 0x0 ;  /* 0x00000000003a7882 */ /* 0x000fe20000000000 */
[----:B------:R-:W-:Y:S01]  /*4450*/  UMOV UR59, 0x8088490 ;  /* 0x08088490003b7882 */ /* 0x000fe20000000000 */
[----:B------:R-:W-:-:S02]  /*4460*/  UIADD3.64 UR46, UPT, UPT, UR70, 0x200, URZ ;  /* 0x00000200462e7897 */ /* 0x000fc4000fffe0ff */
[----:B------:R-:W-:Y:S01]  /*4470*/  UTCHMMA gdesc[UR70], gdesc[UR20], tmem[UR9], tmem[UR14], idesc[UR15], UPT ;  /* 0x00ff0e14460075ea */ /* 0x000fe2000b800009 */
[----:B------:R-:W-:Y:S01]  /*4480*/  UIADD3.64 UR42, UPT, UPT, UR20, 0x100, URZ ;  /* 0x00000100142a7897 */ /* 0x000fe2000fffe0ff */
[----:B------:R1:W-:Y:S01]  /*4490*/  UTCHMMA gdesc[UR74], gdesc[UR76], tmem[UR9], tmem[UR72], idesc[UR73], UPT ;  /* 0x00ff484c4a0075ea */ /* 0x0003e2000b800009 */
[----:B------:R-:W-:Y:S01]  /*44a0*/  UMOV UR50, 0x0 ;  /* 0x0000000000327882 */ /* 0x000fe20000000000 */
[----:B------:R-:W-:Y:S01]  /*44b0*/  UMOV UR51, 0x8088490 ;  /* 0x0808849000337882 */ /* 0x000fe20000000000 */
[----:B------:R-:W-:Y:S01]  /*44c0*/  UIADD3.64 UR26, UPT, UPT, UR70, 0x280, URZ ;  /* 0x00000280461a7897 */ /* 0x000fe2000fffe0ff */
[----:B------:R-:W-:Y:S01]  /*44d0*/  UTCHMMA gdesc[UR60], gdesc[UR62], tmem[UR9], tmem[UR58], idesc[UR59], UPT ;  /* 0x00ff3a3e3c0075ea */ /* 0x000fe2000b800009 */
[----:B0-----:R-:W-:Y:S01]  /*44e0*/  UIADD3.64 UR64, UPT, UPT, UR20, 0x102, URZ ;  /* 0x0000010214407897 */ /* 0x001fe2000fffe0ff */
[----:B------:R0:W-:Y:S01]  /*44f0*/  UTCHMMA gdesc[UR56], gdesc[UR54], tmem[UR9], tmem[UR50], idesc[UR51], UPT ;  /* 0x00ff3236380075ea */ /* 0x0001e2000b800009 */
[----:B------:R-:W-:Y:S02]  /*4500*/  UIADD3.64 UR52, UPT, UPT, UR70, 0x300, URZ ;  /* 0x0000030046347897 */ /* 0x000fe4000fffe0ff */
[----:B------:R-:W-:Y:S01]  /*4510*/  UIADD3.64 UR68, UPT, UPT, UR20, 0x104, URZ ;  /* 0x0000010414447897 */ /* 0x000fe2000fffe0ff */
[----:B-1----:R-:W-:Y:S01]  /*4520*/  @P4 R2UR UR74, R4 ;  /* 0x00000000044a42ca */ /* 0x002fe200000e0000 */
[----:B------:R-:W-:-:S02]  /*4530*/  UIADD3.64 UR48, UPT, UPT, UR70, 0x380, URZ ;  /* 0x0000038046307897 */ /* 0x000fc4000fffe0ff */
[----:B------:R-:W-:Y:S02]  /*4540*/  UIADD3.64 UR66, UPT, UPT, UR20, 0x1fe, URZ ;  /* 0x000001fe14427897 */ /* 0x000fe4000fffe0ff */
[----:B------:R-:W-:Y:S02]  /*4550*/  UIADD3.64 UR44, UPT, UPT, UR70, 0x400, URZ ;  /* 0x00000400462c7897 */ /* 0x000fe4000fffe0ff */
[----:B0-----:R-:W-:Y:S02]  /*4560*/  UIADD3.64 UR50, UPT, UPT, UR20, 0x200, URZ ;  /* 0x0000020014327897 */ /* 0x001fe4000fffe0ff */
[----:B------:R-:W-:Y:S02]  /*4570*/  UIADD3.64 UR40, UPT, UPT, UR70, 0x480, URZ ;  /* 0x0000048046287897 */ /* 0x000fe4000fffe0ff */
[----:B------:R-:W-:Y:S02]  /*4580*/  UIADD3.64 UR34, UPT, UPT, UR70, 0x500, URZ ;  /* 0x0000050046227897 */ /* 0x000fe4000fffe0ff */
[----:B------:R-:W-:-:S02]  /*4590*/  UIADD3.64 UR30, UPT, UPT, UR70, 0x580, URZ ;  /* 0x00000580461e7897 */ /* 0x000fc4000fffe0ff */
[----:B------:R-:W-:Y:S02]  /*45a0*/  UIADD3.64 UR24, UPT, UPT, UR70, 0x600, URZ ;  /* 0x0000060046187897 */ /* 0x000fe4000fffe0ff */
[----:B------:R-:W-:Y:S02]  /*45b0*/  UIADD3.64 UR18, UPT, UPT, UR70, 0x680, URZ ;  /* 0x0000068046127897 */ /* 0x000fe4000fffe0ff */
[----:B------:R-:W-:Y:S02]  /*45c0*/  UIADD3.64 UR14, UPT, UPT, UR70, 0x700, URZ ;  /* 0x00000700460e7897 */ /* 0x000fe4000fffe0ff */
[----:B------:R-:W-:Y:S02]  /*45d0*/  UIADD3.64 UR72, UPT, UPT, UR20, 0x202, URZ ;  /* 0x0000020214487897 */ /* 0x000fe4000fffe0ff */
[----:B------:R-:W-:Y:S01]  /*45e0*/  UIADD3.64 UR70, UPT, UPT, UR20, 0x204, URZ ;  /* 0x0000020414467897 */ /* 0x000fe2000fffe0ff */
[----:B------:R-:W-:Y:S01]  /*45f0*/  UMOV UR36, 0x0 ;  /* 0x0000000000247882 */ /* 0x000fe20000000000 */
[----:B------:R-:W-:Y:S01]  /*4600*/  UMOV UR37, 0x8088490 ;  /* 0x0808849000257882 */ /* 0x000fe20000000000 */
[----:B------:R-:W-:Y:S01]  /*4610*/  UIADD3.64 UR62, UPT, UPT, UR20, 0x2fe, URZ ;  /* 0x000002fe143e7897 */ /* 0x000fe2000fffe0ff */
[----:B------:R0:W-:Y:S01]  /*4620*/  UTCHMMA gdesc[UR46], gdesc[UR42], tmem[UR9], tmem[UR36], idesc[UR37], UPT ;  /* 0x00ff242a2e0075ea */ /* 0x0001e2000b800009 */
[----:B------:R-:W-:Y:S01]  /*4630*/  UIADD3.64 UR60, UPT, UPT, UR20, 0x300, URZ ;  /* 0x00000300143c7897 */ /* 0x000fe2000fffe0ff */
[----:B------:R-:W-:Y:S01]  /*4640*/  UMOV UR76, 0x0 ;  /* 0x00000000004c7882 */ /* 0x000fe20000000000 */
[----:B------:R-:W-:Y:S01]  /*4650*/  UMOV UR77, 0x8088490 ;  /* 0x08088490004d7882 */ /* 0x000fe20000000000 */
[----:B------:R-:W-:Y:S01]  /*4660*/  UIADD3.64 UR58, UPT, UPT, UR20, 0x302, URZ ;  /* 0x00000302143a7897 */ /* 0x000fe2000fffe0ff */
[----:B------:R0:W-:Y:S01]  /*4670*/  UTCHMMA gdesc[UR26], gdesc[UR64], tmem[UR9], tmem[UR76], idesc[UR77], UPT ;  /* 0x00ff4c401a0075ea */ /* 0x0001e2000b800009 */
[----:B------:R-:W-:Y:S01]  /*4680*/  UIADD3.64 UR20, UPT, UPT, UR20, 0x304, URZ ;  /* 0x0000030414147897 */ /* 0x000fe2000fffe0ff */
[----:B------:R0:W-:Y:S01]  /*4690*/  UTCHMMA gdesc[UR52], gdesc[UR68], tmem[UR9], tmem[UR36], idesc[UR37], UPT ;  /* 0x00ff2444340075ea */ /* 0x0001e2000b800009 */
[----:B------:R-:W-:Y:S01]  /*46a0*/  UMOV UR56, 0x0 ;  /* 0x0000000000387882 */ /* 0x000fe20000000000 */
[----:B------:R-:W-:Y:S01]  /*46b0*/  UMOV UR57, 0x8088490 ;  /* 0x0808849000397882 */ /* 0x000fe20000000000 */
[----:B------:R-:W-:Y:S01]  /*46c0*/  UMOV UR54, 0x0 ;  /* 0x0000000000367882 */ /* 0x000fe20000000000 */
[----:B------:R-:W-:Y:S01]  /*46d0*/  UMOV UR55, 0x8088490 ;  /* 0x0808849000377882 */ /* 0x000fe20000000000 */
[----:B------:R0:W-:Y:S01]  /*46e0*/  UTCHMMA gdesc[UR48], gdesc[UR66], tmem[UR9], tmem[UR56], idesc[UR57], UPT ;  /* 0x00ff3842300075ea */ /* 0x0001e2000b800009 */
        /* <DEDUP_REMOVED lines=15> */
[----:B------:R0:W-:Y:S01]  /*47e0*/  UTCHMMA gdesc[UR18], gdesc[UR58], tmem[UR9], tmem[UR22], idesc[UR23], UPT ;  /* 0x00ff163a120075ea */ /* 0x0001e2000b800009 */
[----:B------:R0:W-:Y:S01]  /*47f0*/  UTCHMMA gdesc[UR14], gdesc[UR20], tmem[UR9], tmem[UR16], idesc[UR17], UPT ;  /* 0x00ff10140e0075ea */ /* 0x0001e2000b800009 */
[----:B------:R0:W-:Y:S01]  /*4800*/  UTCBAR [UR74], URZ ;  /* 0x000000ff4a0073e9 */ /* 0x0001e200080000ff */
[----:B------:R-:W-:Y:S01]  /*4810*/  NOP ;  /* 0x0000000000007918 */ /* 0x000fe20000000000 */
.L_x_6:
[----:B------:R-:W-:Y:S05]  /*4820*/  @!P2 BRA `(.L_x_7) ;  /* 0x000000000008a947 */ /* 0x000fea0003800000 */
[----:B------:R-:W1:Y:S02]  /*4830*/  SYNCS.PHASECHK.TRANS64.TRYWAIT P4, [UR6+0x14000], RZ ;  /* 0x014000ffff0075a7 */ /* 0x000e640008081106 */
[----:B-1----:R-:W-:Y:S05]  /*4840*/  @!P4 BRA `(.L_x_8) ;  /* 0x00000098003cc947 */ /* 0x002fea0003800000 */
.L_x_7:
[----:B------:R-:W2:Y:S01]  /*4850*/  LDL R4, [R1+0x60] ;  /* 0x0000600001047983 */ /* 0x000ea20000100800 */
[----:B0-----:R-:W0:Y:S01]  /*4860*/  LDCU UR22, c[0x0][0x3a8] ;  /* 0x00007500ff1677ac */ /* 0x001e220008000800 */
[----:B------:R-:W1:Y:S01]  /*4870*/  LDC R138, c[0x0][0x3d4] ;  /* 0x0000f500ff8a7b82 */ /* 0x000e620000000800 */
[----:B------:R-:W-:-:S07]  /*4880*/  PRMT R81, RZ, 0x7610, R81 ;  /* 0x00007610ff517816 */ /* 0x000fce0000000051 */
[----:B------:R-:W-:Y:S01]  /*4890*/  BAR.SYNC.DEFER_BLOCKING 0x0 ;  /* 0x0000000000007b1d */ /* 0x000fe20000010000 */
[----:B------:R-:W-:Y:S01]  /*48a0*/  UIADD3 UR18, UPT, UPT, UR5, 0x98, URZ ;  /* 0x0000009805127890 */ /* 0x000fe2000fffe0ff */
[----:B------:R-:W-:Y:S01]  /*48b0*/  PRMT R85, RZ, 0x7610, R85 ;  /* 0x00007610ff557816 */ /* 0x000fe20000000055 */
[----:B------:R-:W-:Y:S01]  /*48c0*/  UIADD3 UR17, UPT, UPT, UR5, 0x78, URZ ;  /* 0x0000007805117890 */ /* 0x000fe2000fffe0ff */
[----:B------:R-:W-:Y:S01]  /*48d0*/  PRMT R83, RZ, 0x7610, R83 ;  /* 0x00007610ff537816 */ /* 0x000fe20000000053 */
[----:B------:R-:W-:-:S03]  /*48e0*/  UIADD3 UR19, UPT, UPT, UR5, 0xb8, URZ ;  /* 0x000000b805137890 */ /* 0x000fc6000fffe0ff */
[----:B------:R-:W3:Y:S01]  /*48f0*/  S2UR UR15, SR_CTAID.Y ;  /* 0x00000000000f79c3 */ /* 0x000ee20000002600 */
[----:B------:R-:W4:Y:S01]  /*4900*/  LDCU UR20, c[0x0][0x3d8] ;  /* 0x00007b00ff1477ac */ /* 0x000f220008000800 */
[----:B------:R-:W5:Y:S01]  /*4910*/  S2R R54, SR_TID.X ;  /* 0x0000000000367919 */ /* 0x000f620000002100 */
[----:B------:R-:W-:Y:S01]  /*4920*/  PRMT R75, RZ, 0x7610, R75 ;  /* 0x00007610ff4b7816 */ /* 0x000fe2000000004b */
[----:B------:R-:W-:Y:S01]  /*4930*/  UIADD3 UR21, UPT, UPT, UR5, 0xf8, URZ ;  /* 0x000000f805157890 */ /* 0x000fe2000fffe0ff */
[----:B------:R-:W-:-:S03]  /*4940*/  PRMT R79, RZ, 0x7610, R79 ;  /* 0x00007610ff4f7816 */ /* 0x000fc6000000004f */
[----:B------:R-:W0:Y:S01]  /*4950*/  LDC.64 R36, c[0x0][0x390] ;  /* 0x0000e400ff247b82 */ /* 0x000e220000000a00 */
[----:B------:R-:W-:Y:S02]  /*4960*/  PRMT R77, RZ, 0x7610, R77 ;  /* 0x00007610ff4d7816 */ /* 0x000fe4000000004d */
[----:B------:R-:W-:Y:S02]  /*4970*/  PRMT R73, RZ, 0x7610, R73 ;  /* 0x00007610ff497816 */ /* 0x000fe40000000049 */
[----:B------:R-:W-:Y:S02]  /*4980*/  PRMT R71, RZ, 0x7610, R71 ;  /* 0x00007610ff477816 */ /* 0x000fe40000000047 */
[----:B------:R-:W-:Y:S01]  /*4990*/  PRMT R69, RZ, 0x7610, R69 ;  /* 0x00007610ff457816 */ /* 0x000fe20000000045 */
[----:B------:R-:W0:Y:S01]  /*49a0*/  LDC R26, c[0x0][0x3d8] ;  /* 0x0000f600ff1a7b82 */ /* 0x000e220000000800 */
[----:B------:R-:W-:Y:S02]  /*49b0*/  PRMT R67, RZ, 0x7610, R67 ;  /* 0x00007610ff437816 */ /* 0x000fe40000000043 */
[----:B------:R-:W-:-:S02]  /*49c0*/  PRMT R65, RZ, 0x7610, R65 ;  /* 0x00007610ff417816 */ /* 0x000fc40000000041 */
[----:B------:R-:W-:Y:S02]  /*49d0*/  PRMT R63, RZ, 0x7610, R63 ;  /* 0x00007610ff3f7816 */ /* 0x000fe4000000003f */
[----:B------:R-:W-:Y:S01]  /*49e0*/  PRMT R61, RZ, 0x7610, R61 ;  /* 0x00007610ff3d7816 */ /* 0x000fe2000000003d */
[----:B------:R-:W0:Y:S08]  /*49f0*/  LDC R35, c[0x0][0x3d8] ;  /* 0x0000f600ff237b82 */ /* 0x000e300000000800 */
        /* <DEDUP_REMOVED lines=13> */
[----:B------:R-:W1:Y:S08]  /*4ad0*/  LDC R48, c[0x0][0x3d8] ;  /* 0x0000f600ff307b82 */ /* 0x000e700000000800 */
[----:B------:R-:W1:Y:S08]  /*4ae0*/  LDC R30, c[0x0][0x3d8] ;  /* 0x0000f600ff1e7b82 */ /* 0x000e700000000800 */
[----:B------:R-:W2:Y:S01]  /*4af0*/  LDC R51, c[0x0][0x3d8] ;  /* 0x0000f600ff337b82 */ /* 0x000ea20000000800 */
[----:B0-----:R-:W-:-:S07]  /*4b00*/  IMAD R31, R31, UR18, RZ ;  /* 0x000000121f1f7c24 */ /* 0x001fce000f8e02ff */
[----:B------:R-:W0:Y:S08]  /*4b10*/  LDC R32, c[0x0][0x3d8] ;  /* 0x0000f600ff207b82 */ /* 0x000e300000000800 */
[----:B------:R-:W2:Y:S01]  /*4b20*/  LDC R50, c[0x0][0x3d8] ;  /* 0x0000f600ff327b82 */ /* 0x000ea20000000800 */
[----:B-1----:R-:W-:-:S07]  /*4b30*/  IMAD R30, R30, UR17, RZ ;  /* 0x000000111e1e7c24 */ /* 0x002fce000f8e02ff */
[----:B------:R-:W1:Y:S08]  /*4b40*/  LDC R53, c[0x0][0x3d8] ;  /* 0x0000f600ff357b82 */ /* 0x000e700000000800 */
[----:B------:R-:W1:Y:S01]  /*4b50*/  LDC R55, c[0x0][0x3d8] ;  /* 0x0000f600ff377b82 */ /* 0x000e620000000800 */
[----:B0-----:R-:W-:-:S07]  /*4b60*/  IMAD R32, R32, UR19, RZ ;  /* 0x0000001320207c24 */ /* 0x001fce000f8e02ff */
[----:B------:R-:W0:Y:S08]  /*4b70*/  LDC R33, c[0x0][0x3d8] ;  /* 0x0000f600ff217b82 */ /* 0x000e300000000800 */
[----:B------:R-:W0:Y:S08]  /*4b80*/  LDC R52, c[0x0][0x3d8] ;  /* 0x0000f600ff347b82 */ /* 0x000e300000000800 */
[----:B------:R-:W0:Y:S08]  /*4b90*/  LDC R57, c[0x0][0x3d8] ;  /* 0x0000f600ff397b82 */ /* 0x000e300000000800 */
[----:B------:R-:W0:Y:S08]  /*4ba0*/  LDC R59, c[0x0][0x3d8] ;  /* 0x0000f600ff3b7b82 */ /* 0x000e300000000800 */
[----:B------:R-:W0:Y:S01]  /*4bb0*/  LDC R34, c[0x0][0x3d8] ;  /* 0x0000f600ff227b82 */ /* 0x000e220000000800 */
[----:B------:R-:W0:Y:S02]  /*4bc0*/  @!P1 SYNCS.CCTL.IV [UR6+0x14000] ;  /* 0x01400000ff0099b1 */ /* 0x000e240008000006 */
[----:B0-----:R-:W-:Y:S01]  /*4bd0*/  IMAD R34, R34, UR21, RZ ;  /* 0x0000001522227c24 */ /* 0x001fe2000f8e02ff */
[----:B--2---:R-:W-:-:S13]  /*4be0*/  R2UR UR14, R4 ;  /* 0x00000000040e72ca */ /* 0x004fda00000e0000 */
[----:B------:R-:W-:Y:S01]  /*4bf0*/  LDTM.16dp32bit_t0_t15.x16 R4, tmem[UR14] ;  /* 0x0000000e000479ee */ /* 0x000fe20008a00000 */
[----:B------:R-:W0:Y:S01]  /*4c00*/  LDTM.16dp32bit_t16_t31.x16 R4, tmem[UR14+0x10] ;  /* 0x0000100e000479ee */ /* 0x000e220008a20000 */
[----:B------:R-:W3:Y:S01]  /*4c10*/  LDCU UR14, c[0x0][0x3d0] ;  /* 0x00007a00ff0e77ac */ /* 0x000ee20008000800 */
[----:B------:R-:W-:Y:S01]  /*4c20*/  NOP ;  /* 0x0000000000007918 */ /* 0x000fe20000000000 */
[----:B---3--:R-:W-:-:S04]  /*4c30*/  UIMAD UR14, UR15, UR14, URZ ;  /* 0x0000000e0f0e72a4 */ /* 0x008fc8000f8e02ff */
[----:B------:R-:W-:Y:S01]  /*4c40*/  USHF.L.U32 UR16, UR14, 0x1, URZ ;  /* 0x000000010e107899 */ /* 0x000fe200080006ff */
[----:B0-----:R-:W-:Y:S01]  /*4c50*/  FMUL R20, R4, UR22 ;  /* 0x0000001604147c20 */ /* 0x001fe20008400000 */
[----:B------:R-:W-:Y:S01]  /*4c60*/  FMUL R23, R5, UR22 ;  /* 0x0000001605177c20 */ /* 0x000fe20008400000 */
[----:B------:R-:W-:Y:S01]  /*4c70*/  FMUL R22, R6, UR22 ;  /* 0x0000001606167c20 */ /* 0x000fe20008400000 */
[----:B------:R-:W-:Y:S01]  /*4c80*/  FMUL R24, R7, UR22 ;  /* 0x0000001607187c20 */ /* 0x000fe20008400000 */
[----:B------:R-:W-:Y:S01]  /*4c90*/  FMUL R25, R8, UR22 ;  /* 0x0000001608197c20 */ /* 0x000fe20008400000 */
[----:B------:R-:W-:Y:S01]  /*4ca0*/  FMUL R27, R16, UR22 ;  /* 0x00000016101b7c20 */ /* 0x000fe20008400000 */
[----:B------:R-:W-:Y:S01]  /*4cb0*/  FMUL R29, R18, UR22 ;  /* 0x00000016121d7c20 */ /* 0x000fe20008400000 */
[----:B------:R-:W-:Y:S01]  /*4cc0*/  FMNMX3 R22, R20, R23, R22, !PT ;  /* 0x0000001714167276 */ /* 0x000fe20007800016 */
[----:B------:R-:W-:Y:S01]  /*4cd0*/  FMUL R20, R9, UR22 ;  /* 0x0000001609147c20 */ /* 0x000fe20008400000 */
[----:B------:R-:W-:Y:S01]  /*4ce0*/  FMUL R23, R10, UR22 ;  /* 0x000000160a177c20 */ /* 0x000fe20008400000 */
[----:B------:R-:W-:Y:S01]  /*4cf0*/  UIMAD.WIDE UR14, UR14, 0x2, URZ ;  /* 0x000000020e0e78a5 */ /* 0x000fe2000f8e02ff */
[----:B------:R-:W-:Y:S01]  /*4d00*/  FMNMX3 R24, R22, R24, R25, !PT ;  /* 0x0000001816187276 */ /* 0x000fe20007800019 */
[----:B------:R-:W-:Y:S01]  /*4d10*/  FMUL R22, R11, UR22 ;  /* 0x000000160b167c20 */ /* 0x000fe20008400000 */
[----:B------:R-:W-:Y:S01]  /*4d20*/  FMUL R25, R12, UR22 ;  /* 0x000000160c197c20 */ /* 0x000fe20008400000 */
[----:B------:R-:W-:Y:S01]  /*4d30*/  UIADD3 UR14, UPT, UPT, UR5, 0x18, URZ ;  /* 0x00000018050e7890 */ /* 0x000fe2000fffe0ff */
[----:B------:R-:W-:-:S02]  /*4d40*/  FMNMX3 R20, R24, R20, R23, !PT ;  /* 0x0000001418147276 */ /* 0x000fc40007800017 */
[----:B-----5:R-:W-:Y:S02]  /*4d50*/  LOP3.LUT R23, R54, 0x1f, RZ, 0xc0, !PT ;  /* 0x0000001f36177812 */ /* 0x020fe400078ec0ff */
[----:B------:R-:W-:Y:S01]  /*4d60*/  FMNMX3 R22, R20, R22, R25, !PT ;  /* 0x0000001614167276 */ /* 0x000fe20007800019 */
[----:B------:R-:W-:Y:S01]  /*4d70*/  FMUL R20, R13, UR22 ;  /* 0x000000160d147c20 */ /* 0x000fe20008400000 */
[----:B------:R-:W-:Y:S01]  /*4d80*/  FMUL R25, R14, UR22 ;  /* 0x000000160e197c20 */ /* 0x000fe20008400000 */
[----:B------:R-:W-:-:S04]  /*4d90*/  IMAD R23, R23, R138, RZ ;  /* 0x0000008a17177224 */ /* 0x000fc800078e02ff */
[----:B------:R-:W-:Y:S01]  /*4da0*/  FMNMX3 R24, R22, R20, R25, !PT ;  /* 0x0000001416187276 */ /* 0x000fe20007800019 */
[----:B------:R-:W-:Y:S01]  /*4db0*/  FMUL R20, R15, UR22 ;  /* 0x000000160f147c20 */ /* 0x000fe20008400000 */
[----:B------:R-:W-:Y:S01]  /*4dc0*/  SHF.L.U32 R25, R23, 0x1, RZ ;  /* 0x0000000117197819 */ /* 0x000fe200000006ff */
[----:B------:R-:W-:-:S03]  /*4dd0*/  FMUL R22, R17, UR22 ;  /* 0x0000001611167c20 */ /* 0x000fc60008400000 */
[----:B------:R-:W-:Y:S01]  /*4de0*/  FMNMX3 R24, R24, R20, R27, !PT ;  /* 0x0000001418187276 */ /* 0x000fe2000780001b */
[----:B------:R-:W-:Y:S01]  /*4df0*/  IMAD.HI R20, R23, 0x2, RZ ;  /* 0x0000000217147827 */ /* 0x000fe200078e02ff */
[----:B------:R-:W-:-:S03]  /*4e00*/  IADD3 R147, P4, P5, R25, UR16, R36 ;  /* 0x0000001019937c10 */ /* 0x000fc6000fd9e024 */
[----:B------:R-:W-:Y:S01]  /*4e10*/  FMUL R23, R19, UR22 ;  /* 0x0000001613177c20 */ /* 0x000fe20008400000 */
[----:B------:R-:W0:Y:S01]  /*4e20*/  LDC R25, c[0x0][0x3d8] ;  /* 0x0000f600ff197b82 */ /* 0x000e220000000800 */
[----:B------:R-:W-:Y:S01]  /*4e30*/  FMNMX3 R22, R24, R22, R29, !PT ;  /* 0x0000001618167276 */ /* 0x000fe2000780001d */
[----:B------:R-:W-:Y:S01]  /*4e40*/  UIADD3 UR16, UPT, UPT, UR5, 0x58, URZ ;  /* 0x0000005805107890 */ /* 0x000fe2000fffe0ff */
[----:B------:R-:W-:Y:S01]  /*4e50*/  IADD3.X R37, PT, PT, R20, UR15, R37, P4, P5 ;  /* 0x0000000f14257c10 */ /* 0x000fe2000a7ea425 */
[----:B------:R-:W-:Y:S01]  /*4e60*/  UIADD3 UR15, UPT, UPT, UR5, 0x38, URZ ;  /* 0x00000038050f7890 */ /* 0x000fe2000fffe0ff */
[--C-:B------:R-:W-:Y:S02]  /*4e70*/  SHF.R.U32.HI R20, RZ, 0x5, R54.reuse ;  /* 0x00000005ff147819 */ /* 0x100fe40000011636 */
[----:B------:R-:W-:Y:S01]  /*4e80*/  FMNMX R133, R23, R22, !PT ;  /* 0x0000001617857209 */ /* 0x000fe20007800000 */
[----:B------:R-:W2:Y:S01]  /*4e90*/  LDC R24, c[0x0][0x3d8] ;  /* 0x0000f600ff187b82 */ /* 0x000ea20000000800 */
[----:B------:R-:W-:Y:S01]  /*4ea0*/  SHF.R.U32.HI R22, RZ, 0x2, R54 ;  /* 0x00000002ff167819 */ /* 0x000fe20000011636 */
[----:B------:R-:W-:Y:S01]  /*4eb0*/  IMAD R28, R28, UR15, RZ ;  /* 0x0000000f1c1c7c24 */ /* 0x000fe2000f8e02ff */
[----:B------:R-:W-:-:S02]  /*4ec0*/  SGXT.U32 R20, R20, 0x3 ;  /* 0x000000031414781a */ /* 0x000fc40000000000 */
[----:B------:R-:W-:Y:S02]  /*4ed0*/  LOP3.LUT R23, R22, 0x38, RZ, 0xc0, !PT ;  /* 0x0000003816177812 */ /* 0x000fe400078ec0ff */
[--C-:B------:R-:W-:Y:S01]  /*4ee0*/  SHF.R.U32.HI R36, RZ, 0x1, R54.reuse ;  /* 0x00000001ff247819 */ /* 0x100fe20000011636 */
[----:B------:R-:W3:Y:S01]  /*4ef0*/  LDC R27, c[0x0][0x3d8] ;  /* 0x0000f600ff1b7b82 */ /* 0x000ee20000000800 */
[----:B----4-:R-:W-:Y:S01]  /*4f00*/  IMAD R22, R20, UR20, RZ ;  /* 0x0000001414167c24 */ /* 0x010fe2000f8e02ff */
[----:B------:R-:W-:Y:S01]  /*4f10*/  LOP3.LUT R20, R23, 0x1f, R54, 0xf8, !PT ;  /* 0x0000001f17147812 */ /* 0x000fe200078ef836 */
[----:B------:R-:W-:-:S03]  /*4f20*/  UIADD3 UR20, UPT, UPT, UR5, 0xd8, URZ ;  /* 0x000000d805147890 */ /* 0x000fc6000fffe0ff */
[----:B------:R-:W-:Y:S01]  /*4f30*/  LEA R88, P5, R22, R147, 0x1 ;  /* 0x0000009316587211 */ /* 0x000fe200078a08ff */
[----:B------:R-:W-:Y:S01]  /*4f40*/  IMAD.SHL.U32 R20, R20, 0x10, RZ ;  /* 0x0000001014147824 */ /* 0x000fe200078e00ff */
[----:B------:R-:W4:Y:S01]  /*4f50*/  LDC R29, c[0x0][0x3d8] ;  /* 0x0000f600ff1d7b82 */ /* 0x000f220000000800 */
[----:B0-----:R-:W-:Y:S01]  /*4f60*/  IMAD R23, R25, 0x8, R22 ;  /* 0x0000000819177824 */ /* 0x001fe200078e0216 */
[----:B------:R-:W-:Y:S01]  /*4f70*/  LEA.HI.X.SX32 R89, R22, R37, 0x1, P5 ;  /* 0x0000002516597211 */ /* 0x000fe200028f0eff */
[----:B------:R-:W-:Y:S02]  /*4f80*/  IMAD R25, R26, UR14, RZ ;  /* 0x0000000e1a197c24 */ /* 0x000fe4000f8e02ff */
[----:B------:R-:W-:Y:S01]  /*4f90*/  IMAD R33, R33, UR20, RZ ;  /* 0x0000001421217c24 */ /* 0x000fe2000f8e02ff */
[----:B------:R-:W-:Y:S01]  /*4fa0*/  LEA R86, P4, R23, R147, 0x1 ;  /* 0x0000009317567211 */ /* 0x000fe200078808ff */
[----:B------:R-:W-:Y:S01]  /*4fb0*/  STL.64 [R1+0x48], R88 ;  /* 0x0000485801007387 */ /* 0x000fe20000100a00 */
[----:B--2---:R-:W-:-:S02]  /*4fc0*/  LEA R24, R24, R23, 0x3 ;  /* 0x0000001718187211 */ /* 0x004fc400078e18ff */
[----:B------:R-:W-:Y:S02]  /*4fd0*/  LEA.HI.X.SX32 R87, R23, R37, 0x1, P4 ;  /* 0x0000002517577211 */ /* 0x000fe400020f0eff */
[CC--:B------:R-:W-:Y:S02]  /*4fe0*/  LEA R204, P6, R24.reuse, R147.reuse, 0x1 ;  /* 0x0000009318cc7211 */ /* 0x0c0fe400078c08ff */
[----:B------:R-:W-:Y:S01]  /*4ff0*/  LEA R202, P5, R25, R147, 0x1 ;  /* 0x0000009319ca7211 */ /* 0x000fe200078a08ff */
[----:B------:R-:W-:Y:S01]  /*5000*/  STL.64 [R1+0x40], R86 ;  /* 0x0000405601007387 */ /* 0x000fe20000100a00 */
[----:B---3--:R-:W-:Y:S01]  /*5010*/  IMAD R26, R27, 0x10, R24 ;  /* 0x000000101b1a7824 */ /* 0x008fe200078e0218 */
[-C--:B------:R-:W-:Y:S02]  /*5020*/  LEA.HI.X.SX32 R205, R24, R37.reuse, 0x1, P6 ;  /* 0x0000002518cd7211 */ /* 0x080fe400030f0eff */
[----:B------:R-:W-:Y:S01]  /*5030*/  LEA.HI.X.SX32 R203, R25, R37, 0x1, P5 ;  /* 0x0000002519cb7211 */ /* 0x000fe200028f0eff */
[----:B------:R-:W-:Y:S01]  /*5040*/  IMAD R27, R35, 0x8, R26 ;  /* 0x00000008231b7824 */ /* 0x000fe200078e021a */
[----:B------:R-:W-:-:S02]  /*5050*/  LEA R200, P6, R26, R147, 0x1 ;  /* 0x000000931ac87211 */ /* 0x000fc400078c08ff */
[----:B------:R-:W-:Y:S01]  /*5060*/  LEA R194, P4, R28, R147, 0x1 ;  /* 0x000000931cc27211 */ /* 0x000fe200078808ff */
[----:B----4-:R-:W-:Y:S01]  /*5070*/  IMAD R29, R29, UR16, RZ ;  /* 0x000000101d1d7c24 */ /* 0x010fe2000f8e02ff */
[----:B------:R-:W-:Y:S02]  /*5080*/  LEA R22, R38, R27, 0x3 ;  /* 0x0000001b26167211 */ /* 0x000fe400078e18ff */
[----:B------:R-:W-:Y:S02]  /*5090*/  LEA.HI.X.SX32 R201, R26, R37, 0x1, P6 ;  /* 0x000000251ac97211 */ /* 0x000fe400030f0eff */
[-C--:B------:R-:W-:Y:S01]  /*50a0*/  LEA R198, P5, R27, R147.reuse, 0x1 ;  /* 0x000000931bc67211 */ /* 0x080fe200078a08ff */
[----:B------:R-:W-:Y:S01]  /*50b0*/  IMAD R23, R39, 0x10, R22 ;  /* 0x0000001027177824 */ /* 0x000fe200078e0216 */
[----:B------:R-:W-:Y:S02]  /*50c0*/  LEA R196, P6, R22, R147, 0x1 ;  /* 0x0000009316c47211 */ /* 0x000fe400078c08ff */
[-C--:B------:R-:W-:Y:S01]  /*50d0*/  LEA.HI.X.SX32 R199, R27, R37.reuse, 0x1, P5 ;  /* 0x000000251bc77211 */ /* 0x080fe200028f0eff */
[----:B------:R-:W-:Y:S01]  /*50e0*/  IMAD R24, R40, 0x8, R23 ;  /* 0x0000000828187824 */ /* 0x000fe200078e0217 */
[----:B------:R-:W-:-:S02]  /*50f0*/  LEA.HI.X.SX32 R197, R22, R37, 0x1, P6 ;  /* 0x0000002516c57211 */ /* 0x000fc400030f0eff */
[----:B------:R-:W-:Y:S02]  /*5100*/  LEA R192, P5, R23, R147, 0x1 ;  /* 0x0000009317c07211 */ /* 0x000fe400078a08ff */
[----:B------:R-:W-:Y:S02]  /*5110*/  LEA R25, R41, R24, 0x3 ;  /* 0x0000001829197211 */ /* 0x000fe400078e18ff */
[----:B------:R-:W-:Y:S02]  /*5120*/  LEA.HI.X.SX32 R193, R23, R37, 0x1, P5 ;  /* 0x0000002517c17211 */ /* 0x000fe400028f0eff */
[-C--:B------:R-:W-:Y:S01]  /*5130*/  LEA R190, P6, R24, R147.reuse, 0x1 ;  /* 0x0000009318be7211 */ /* 0x080fe200078c08ff */
[----:B------:R-:W-:Y:S01]  /*5140*/  IMAD R26, R42, 0x10, R25 ;  /* 0x000000102a1a7824 */ /* 0x000fe200078e0219 */
[----:B------:R-:W-:Y:S02]  /*5150*/  LEA R188, P5, R25, R147, 0x1 ;  /* 0x0000009319bc7211 */ /* 0x000fe400078a08ff */
[----:B------:R-:W-:Y:S01]  /*5160*/  LEA.HI.X.SX32 R191, R24, R37, 0x1, P6 ;  /* 0x0000002518bf7211 */ /* 0x000fe200030f0eff */
[----:B------:R-:W-:Y:S01]  /*5170*/  IMAD R22, R43, 0x8, R26 ;  /* 0x000000082b167824 */ /* 0x000fe200078e021a */
[----:B------:R-:W-:-:S02]  /*5180*/  LEA R184, P6, R26, R147, 0x1 ;  /* 0x000000931ab87211 */ /* 0x000fc400078c08ff */
[----:B------:R-:W-:Y:S02]  /*5190*/  LEA.HI.X.SX32 R189, R25, R37, 0x1, P5 ;  /* 0x0000002519bd7211 */ /* 0x000fe400028f0eff */
[----:B------:R-:W-:Y:S02]  /*51a0*/  LEA R23, R45, R22, 0x3 ;  /* 0x000000162d177211 */ /* 0x000fe400078e18ff */
[----:B------:R-:W-:Y:S02]  /*51b0*/  LEA R182, P5, R22, R147, 0x1 ;  /* 0x0000009316b67211 */ /* 0x000fe400078a08ff */
[----:B------:R-:W-:Y:S01]  /*51c0*/  LEA.HI.X.SX32 R185, R26, R37, 0x1, P6 ;  /* 0x000000251ab97211 */ /* 0x000fe200030f0eff */
        /* <DEDUP_REMOVED lines=8> */
[----:B------:R-:W-:Y:S01]  /*5250*/  LEA R174, P6, R25, R147, 0x1 ;  /* 0x0000009319ae7211 */ /* 0x000fe200078c08ff */
[----:B------:R-:W-:Y:S01]  /*5260*/  IMAD R23, R49, 0x10, R22 ;  /* 0x0000001031177824 */ /* 0x000fe200078e0216 */
[----:B------:R-:W-:Y:S02]  /*5270*/  LEA.HI.X.SX32 R195, R28, R37, 0x1, P4 ;  /* 0x000000251cc37211 */ /* 0x000fe400020f0eff */
[-C--:B------:R-:W-:Y:S01]  /*5280*/  LEA R186, P4, R29, R147.reuse, 0x1 ;  /* 0x000000931dba7211 */ /* 0x080fe200078808ff */
[----:B------:R-:W-:Y:S01]  /*5290*/  IMAD R24, R48, 0x8, R23 ;  /* 0x0000000830187824 */ /* 0x000fe200078e0217 */
[----:B------:R-:W-:Y:S01]  /*52a0*/  LEA R170, P5, R31, R147, 0x1 ;  /* 0x000000931faa7211 */ /* 0x000fe200078a08ff */
[----:B------:R-:W0:Y:S01]  /*52b0*/  SHFL.BFLY PT, R28, R133, 0x10, 0x1f ;  /* 0x0e001f00851c7f89 */ /* 0x000e2200000e0000 */
[----:B------:R-:W-:-:S02]  /*52c0*/  LEA.HI.X.SX32 R175, R25, R37, 0x1, P6 ;  /* 0x0000002519af7211 */ /* 0x000fc400030f0eff */
[----:B------:R-:W-:Y:S02]  /*52d0*/  LEA R25, R51, R24, 0x3 ;  /* 0x0000001833197211 */ /* 0x000fe400078e18ff */
[-C--:B------:R-:W-:Y:S02]  /*52e0*/  LEA.HI.X.SX32 R187, R29, R37.reuse, 0x1, P4 ;  /* 0x000000251dbb7211 */ /* 0x080fe400020f0eff */
[----:B------:R-:W-:Y:S01]  /*52f0*/  LEA.HI.X.SX32 R171, R31, R37, 0x1, P5 ;  /* 0x000000251fab7211 */ /* 0x000fe200028f0eff */
[----:B------:R-:W-:Y:S01]  /*5300*/  IMAD R26, R50, 0x10, R25 ;  /* 0x00000010321a7824 */ /* 0x000fe200078e0219 */
[-C--:B------:R-:W-:Y:S02]  /*5310*/  LEA R178, P4, R30, R147.reuse, 0x1 ;  /* 0x000000931eb27211 */ /* 0x080fe400078808ff */
[----:B------:R-:W-:Y:S02]  /*5320*/  LEA R172, P5, R22, R147, 0x1 ;  /* 0x0000009316ac7211 */ /* 0x000fe400078a08ff */
[----:B------:R-:W-:-:S02]  /*5330*/  LEA.HI.X.SX32 R179, R30, R37, 0x1, P4 ;  /* 0x000000251eb37211 */ /* 0x000fc400020f0eff */
[----:B------:R-:W-:Y:S01]  /*5340*/  LEA.HI.X.SX32 R173, R22, R37, 0x1, P5 ;  /* 0x0000002516ad7211 */ /* 0x000fe200028f0eff */
[----:B-1----:R-:W-:Y:S01]  /*5350*/  IMAD R22, R53, 0x8, R26 ;  /* 0x0000000835167824 */ /* 0x002fe200078e021a */
[CC--:B------:R-:W-:Y:S02]  /*5360*/  LEA R162, P4, R32.reuse, R147.reuse, 0x1 ;  /* 0x0000009320a27211 */ /* 0x0c0fe400078808ff */
[C---:B------:R-:W-:Y:S02]  /*5370*/  LEA R168, P6, R23.reuse, R147, 0x1 ;  /* 0x0000009317a87211 */ /* 0x040fe400078c08ff */
[-C--:B------:R-:W-:Y:S02]  /*5380*/  LEA.HI.X.SX32 R163, R32, R37.reuse, 0x1, P4 ;  /* 0x0000002520a37211 */ /* 0x080fe400020f0eff */
[----:B------:R-:W-:Y:S02]  /*5390*/  LEA.HI.X.SX32 R169, R23, R37, 0x1, P6 ;  /* 0x0000002517a97211 */ /* 0x000fe400030f0eff */
[----:B------:R-:W-:-:S02]  /*53a0*/  LEA R166, P4, R24, R147, 0x1 ;  /* 0x0000009318a67211 */ /* 0x000fc400078808ff */
        /* <DEDUP_REMOVED lines=9> */
[C---:B------:R-:W-:Y:S02]  /*5440*/  LEA R150, P4, R22.reuse, R147, 0x1 ;  /* 0x0000009316967211 */ /* 0x040fe400078808ff */
[----:B0-----:R-:W-:Y:S02]  /*5450*/  FMNMX3 R133, R133, -INF , R28, !PT ;  /* 0xff80000085857876 */ /* 0x001fe4000780001c */
[-C--:B------:R-:W-:Y:S02]  /*5460*/  LEA.HI.X.SX32 R165, R25, R37.reuse, 0x1, P5 ;  /* 0x0000002519a57211 */ /* 0x080fe400028f0eff */
[----:B------:R-:W-:Y:S02]  /*5470*/  LEA R25, R59, R22, 0x3 ;  /* 0x000000163b197211 */ /* 0x000fe400078e18ff */
[----:B------:R-:W-:Y:S01]  /*5480*/  LEA.HI.X.SX32 R151, R22, R37, 0x1, P4 ;  /* 0x0000002516977211 */ /* 0x000fe200020f0eff */
[----:B------:R-:W-:Y:S01]  /*5490*/  FADD R22, -R133, -INF ;  /* 0xff80000085167421 */ /* 0x000fe20000000100 */
[----:B------:R-:W-:-:S02]  /*54a0*/  LOP3.LUT R35, R20, 0x1b0, RZ, 0xc0, !PT ;  /* 0x000001b014237812 */ /* 0x000fc400078ec0ff */
[----:B------:R-:W-:Y:S01]  /*54b0*/  LEA R160, P5, R26, R147, 0x1 ;  /* 0x000000931aa07211 */ /* 0x000fe200078a08ff */
[----:B------:R-:W-:Y:S01]  /*54c0*/  FMUL R22, R22, 1.4426950216293334961 ;  /* 0x3fb8aa3b16167820 */ /* 0x000fe20000400000 */
[----:B------:R-:W-:Y:S02]  /*54d0*/  LOP3.LUT R36, R35, 0x40, R36, 0xf8, !PT ;  /* 0x0000004023247812 */ /* 0x000fe400078ef824 */
[----:B------:R-:W-:Y:S01]  /*54e0*/  LEA.HI.X.SX32 R161, R26, R37, 0x1, P5 ;  /* 0x000000251aa17211 */ /* 0x000fe200028f0eff */
[----:B------:R-:W0:Y:S01]  /*54f0*/  MUFU.EX2 R142, R22 ;  /* 0x00000016008e7308 */ /* 0x000e220000000800 */
[CC--:B------:R-:W-:Y:S01]  /*5500*/  LEA R156, P5, R23.reuse, R147.reuse, 0x1 ;  /* 0x00000093179c7211 */ /* 0x0c0fe200078a08ff */
[----:B------:R-:W-:Y:S01]  /*5510*/  VIADD R54, R36, UR6 ;  /* 0x0000000624367c36 */ /* 0x000fe20008000000 */
[----:B------:R-:W-:Y:S02]  /*5520*/  LEA R152, P6, R24, R147, 0x1 ;  /* 0x0000009318987211 */ /* 0x000fe400078c08ff */
[----:B------:R-:W-:-:S02]  /*5530*/  LEA.HI.X.SX32 R157, R23, R37, 0x1, P5 ;  /* 0x00000025179d7211 */ /* 0x000fc400028f0eff */
[----:B------:R-:W-:Y:S02]  /*5540*/  LEA.HI.X.SX32 R153, R24, R37, 0x1, P6 ;  /* 0x0000002518997211 */ /* 0x000fe400030f0eff */
[----:B------:R-:W-:Y:S02]  /*5550*/  PRMT R27, RZ, 0x7610, R27 ;  /* 0x00007610ff1b7816 */ /* 0x000fe4000000001b */
[----:B------:R-:W-:Y:S02]  /*5560*/  PRMT R57, RZ, 0x7610, R57 ;  /* 0x00007610ff397816 */ /* 0x000fe40000000039 */
[----:B------:R-:W-:Y:S02]  /*5570*/  PRMT R55, RZ, 0x7610, R55 ;  /* 0x00007610ff377816 */ /* 0x000fe40000000037 */
[----:B------:R-:W-:Y:S02]  /*5580*/  PRMT R53, RZ, 0x7610, R53 ;  /* 0x00007610ff357816 */ /* 0x000fe40000000035 */
[----:B------:R-:W-:Y:S01]  /*5590*/  PRMT R51, RZ, 0x7610, R51 ;  /* 0x00007610ff337816 */ /* 0x000fe20000000033 */
[----:B0-----:R-:W-:Y:S01]  /*55a0*/  STSM.16.M88 [R54+0x10000], R142 ;  /* 0x0100008e36007844 */ /* 0x001fe20000000000 */
[----:B------:R-:W-:-:S02]  /*55b0*/  LEA R148, P5, R25, R147, 0x1 ;  /* 0x0000009319947211 */ /* 0x000fc400078a08ff */
[C---:B------:R-:W-:Y:S01]  /*55c0*/  LEA R146, P6, R34.reuse, R147, 0x1 ;  /* 0x0000009322927211 */ /* 0x040fe200078c08ff */
[----:B------:R-:W-:Y:S01]  /*55d0*/  BAR.SYNC.DEFER_BLOCKING 0x0 ;  /* 0x0000000000007b1d */ /* 0x000fe20000010000 */
[-C--:B------:R-:W-:Y:S02]  /*55e0*/  LEA.HI.X.SX32 R149, R25, R37.reuse, 0x1, P5 ;  /* 0x0000002519957211 */ /* 0x080fe400028f0eff */
[----:B------:R-:W-:Y:S02]  /*55f0*/  LEA.HI.X.SX32 R147, R34, R37, 0x1, P6 ;  /* 0x0000002522937211 */ /* 0x000fe400030f0eff */
[----:B------:R-:W-:Y:S02]  /*5600*/  PRMT R23, RZ, 0x7610, R23 ;  /* 0x00007610ff177816 */ /* 0x000fe40000000017 */
[----:B------:R-:W-:Y:S02]  /*5610*/  PRMT R25, RZ, 0x7610, R25 ;  /* 0x00007610ff197816 */ /* 0x000fe40000000019 */
[----:B------:R-:W-:-:S02]  /*5620*/  PRMT R49, RZ, 0x7610, R49 ;  /* 0x00007610ff317816 */ /* 0x000fc40000000031 */
[----:B------:R-:W-:Y:S02]  /*5630*/  PRMT R47, RZ, 0x7610, R47 ;  /* 0x00007610ff2f7816 */ /* 0x000fe4000000002f */
[----:B------:R-:W-:Y:S02]  /*5640*/  PRMT R45, RZ, 0x7610, R45 ;  /* 0x00007610ff2d7816 */ /* 0x000fe4000000002d */
[----:B------:R-:W-:Y:S02]  /*5650*/  PRMT R43, RZ, 0x7610, R43 ;  /* 0x00007610ff2b7816 */ /* 0x000fe4000000002b */
[----:B------:R-:W-:Y:S02]  /*5660*/  PRMT R41, RZ, 0x7610, R41 ;  /* 0x00007610ff297816 */ /* 0x000fe40000000029 */
[----:B------:R-:W-:Y:S02]  /*5670*/  PRMT R39, RZ, 0x7610, R39 ;  /* 0x00007610ff277816 */ /* 0x000fe40000000027 */
[----:B------:R-:W-:-:S02]  /*5680*/  PRMT R33, RZ, 0x7610, R33 ;  /* 0x00007610ff217816 */ /* 0x000fc40000000021 */
[----:B------:R-:W-:Y:S01]  /*5690*/  PRMT R31, RZ, 0x7610, R31 ;  /* 0x00007610ff1f7816 */ /* 0x000fe2000000001f */
[----:B------:R-:W2:Y:S01]  /*56a0*/  @P2 LDG.E.U16 R23, desc[UR10][R88.64] ;  /* 0x0000000a58172981 */ /* 0x000ea2000c1e1500 */
[----:B------:R-:W-:Y:S02]  /*56b0*/  PRMT R59, RZ, 0x7610, R59 ;  /* 0x00007610ff3b7816 */ /* 0x000fe4000000003b */
[----:B------:R-:W-:Y:S01]  /*56c0*/  PRMT R37, RZ, 0x7610, R37 ;  /* 0x00007610ff257816 */ /* 0x000fe20000000025 */
[----:B------:R0:W3:Y:S01]  /*56d0*/  @P2 LDG.E.U16 R81, desc[UR10][R86.64] ;  /* 0x0000000a56512981 */ /* 0x0000e2000c1e1500 */
[----:B------:R-:W-:Y:S02]  /*56e0*/  PRMT R35, RZ, 0x7610, R35 ;  /* 0x00007610ff237816 */ /* 0x000fe40000000023 */
[----:B------:R-:W-:Y:S01]  /*56f0*/  PRMT R29, RZ, 0x7610, R29 ;  /* 0x00007610ff1d7816 */ /* 0x000fe2000000001d */
[----:B------:R-:W4:Y:S04]  /*5700*/  @P2 LDG.E.U16 R85, desc[UR10][R204.64] ;  /* 0x0000000acc552981 */ /* 0x000f28000c1e1500 */
[----:B------:R-:W5:Y:S04]  /*5710*/  @P2 LDG.E.U16 R83, desc[UR10][R202.64] ;  /* 0x0000000aca532981 */ /* 0x000f68000c1e1500 */
[----:B------:R-:W4:Y:S04]  /*5720*/  @P2 LDG.E.U16 R75, desc[UR10][R200.64] ;  /* 0x0000000ac84b2981 */ /* 0x000f28000c1e1500 */
[----:B------:R-:W5:Y:S04]  /*5730*/  @P2 LDG.E.U16 R79, desc[UR10][R198.64] ;  /* 0x0000000ac64f2981 */ /* 0x000f68000c1e1500 */
        /* <DEDUP_REMOVED lines=25> */
[----:B------:R-:W5:Y:S01]  /*58d0*/  @P2 LDG.E.U16 R29, desc[UR10][R146.64] ;  /* 0x0000000a921d2981 */ /* 0x000f62000c1e1500 */
[--C-:B------:R-:W-:Y:S01]  /*58e0*/  FFMA R4, R4, UR22, -R133.reuse ;  /* 0x0000001604047c23 */ /* 0x100fe20008000885 */
[--C-:B------:R-:W-:Y:S01]  /*58f0*/  FFMA R5, R5, UR22, -R133.reuse ;  /* 0x0000001605057c23 */ /* 0x100fe20008000885 */
[--C-:B------:R-:W-:Y:S01]  /*5900*/  FFMA R6, R6, UR22, -R133.reuse ;  /* 0x0000001606067c23 */ /* 0x100fe20008000885 */
[--C-:B------:R-:W-:Y:S01]  /*5910*/  FFMA R7, R7, UR22, -R133.reuse ;  /* 0x0000001607077c23 */ /* 0x100fe20008000885 */
[----:B------:R-:W-:Y:S01]  /*5920*/  FMUL R4, R4, 1.4426950216293334961 ;  /* 0x3fb8aa3b04047820 */ /* 0x000fe20000400000 */
[----:B------:R-:W-:Y:S01]  /*5930*/  FMUL R5, R5, 1.4426950216293334961 ;  /* 0x3fb8aa3b05057820 */ /* 0x000fe20000400000 */
[----:B------:R-:W-:Y:S01]  /*5940*/  FMUL R6, R6, 1.4426950216293334961 ;  /* 0x3fb8aa3b06067820 */ /* 0x000fe20000400000 */
[----:B------:R-:W-:Y:S01]  /*5950*/  FMUL R7, R7, 1.4426950216293334961 ;  /* 0x3fb8aa3b07077820 */ /* 0x000fe20000400000 */
[--C-:B------:R-:W-:Y:S01]  /*5960*/  FFMA R8, R8, UR22, -R133.reuse ;  /* 0x0000001608087c23 */ /* 0x100fe20008000885 */
[--C-:B------:R-:W-:Y:S01]  /*5970*/  FFMA R9, R9, UR22, -R133.reuse ;  /* 0x0000001609097c23 */ /* 0x100fe20008000885 */
[----:B------:R-:W-:Y:S01]  /*5980*/  MUFU.EX2 R4, R4 ;  /* 0x0000000400047308 */ /* 0x000fe20000000800 */
[--C-:B------:R-:W-:Y:S01]  /*5990*/  FFMA R10, R10, UR22, -R133.reuse ;  /* 0x000000160a0a7c23 */ /* 0x100fe20008000885 */
[----:B------:R-:W-:Y:S01]  /*59a0*/  FMUL R8, R8, 1.4426950216293334961 ;  /* 0x3fb8aa3b08087820 */ /* 0x000fe20000400000 */
[--C-:B------:R-:W-:Y:S01]  /*59b0*/  FFMA R11, R11, UR22, -R133.reuse ;  /* 0x000000160b0b7c23 */ /* 0x100fe20008000885 */
[--C-:B------:R-:W-:Y:S01]  /*59c0*/  FFMA R12, R12, UR22, -R133.reuse ;  /* 0x000000160c0c7c23 */ /* 0x100fe20008000885 */
[--C-:B------:R-:W-:Y:S01]  /*59d0*/  FFMA R13, R13, UR22, -R133.reuse ;  /* 0x000000160d0d7c23 */ /* 0x100fe20008000885 */
[--C-:B------:R-:W-:Y:S01]  /*59e0*/  FFMA R14, R14, UR22, -R133.reuse ;  /* 0x000000160e0e7c23 */ /* 0x100fe20008000885 */
[--C-:B------:R-:W-:Y:S01]  /*59f0*/  FFMA R15, R15, UR22, -R133.reuse ;  /* 0x000000160f0f7c23 */ /* 0x100fe20008000885 */
[----:B------:R-:W0:Y:S01]  /*5a00*/  MUFU.EX2 R5, R5 ;  /* 0x0000000500057308 */ /* 0x000e220000000800 */
[----:B------:R-:W-:Y:S01]  /*5a10*/  FMUL R9, R9, 1.4426950216293334961 ;  /* 0x3fb8aa3b09097820 */ /* 0x000fe20000400000 */
[--C-:B------:R-:W-:Y:S01]  /*5a20*/  FFMA R16, R16, UR22, -R133.reuse ;  /* 0x0000001610107c23 */ /* 0x100fe20008000885 */
[--C-:B------:R-:W-:Y:S01]  /*5a30*/  FFMA R17, R17, UR22, -R133.reuse ;  /* 0x0000001611117c23 */ /* 0x100fe20008000885 */
[--C-:B------:R-:W-:Y:S01]  /*5a40*/  FFMA R18, R18, UR22, -R133.reuse ;  /* 0x0000001612127c23 */ /* 0x100fe20008000885 */
[----:B------:R-:W-:Y:S01]  /*5a50*/  FFMA R19, R19, UR22, -R133 ;  /* 0x0000001613137c23 */ /* 0x000fe20008000885 */
[----:B------:R-:W-:Y:S01]  /*5a60*/  IMAD.SHL.U32 R132, R0, 0x2, RZ ;  /* 0x0000000200847824 */ /* 0x000fe200078e00ff */
[----:B------:R-:W-:Y:S01]  /*5a70*/  UIADD3 UR23, UPT, UPT, UR7, 0x120, URZ ;  /* 0x0000012007177890 */ /* 0x000fe2000fffe0ff */
[----:B------:R-:W1:Y:S01]  /*5a80*/  MUFU.EX2 R6, R6 ;  /* 0x0000000600067308 */ /* 0x000e620000000800 */
[----:B------:R-:W-:Y:S01]  /*5a90*/  FMUL R10, R10, 1.4426950216293334961 ;  /* 0x3fb8aa3b0a0a7820 */ /* 0x000fe20000400000 */
[----:B------:R-:W-:Y:S06]  /*5aa0*/  STL [R1+0x58], R54 ;  /* 0x0000583601007387 */ /* 0x000fec0000100800 */
[----:B------:R-:W1:Y:S01]  /*5ab0*/  MUFU.EX2 R7, R7 ;  /* 0x0000000700077308 */ /* 0x000e620000000800 */
[----:B0-----:R-:W-:Y:S01]  /*5ac0*/  FADD R87, R4, R5 ;  /* 0x0000000504577221 */ /* 0x001fe20000000000 */
[----:B------:R-:W-:-:S06]  /*5ad0*/  FMUL R11, R11, 1.4426950216293334961 ;  /* 0x3fb8aa3b0b0b7820 */ /* 0x000fcc0000400000 */
[----:B------:R-:W0:Y:S01]  /*5ae0*/  MUFU.EX2 R8, R8 ;  /* 0x0000000800087308 */ /* 0x000e220000000800 */
[----:B-1----:R-:W-:Y:S01]  /*5af0*/  FADD R22, R6, R87 ;  /* 0x0000005706167221 */ /* 0x002fe20000000000 */
[----:B------:R-:W-:-:S06]  /*5b00*/  FMUL R12, R12, 1.4426950216293334961 ;  /* 0x3fb8aa3b0c0c7820 */ /* 0x000fcc0000400000 */
[----:B------:R-:W1:Y:S01]  /*5b10*/  MUFU.EX2 R9, R9 ;  /* 0x0000000900097308 */ /* 0x000e620000000800 */
[----:B------:R-:W-:Y:S01]  /*5b20*/  FADD R87, R7, R22 ;  /* 0x0000001607577221 */ /* 0x000fe20000000000 */
[----:B------:R-:W-:-:S06]  /*5b30*/  FMUL R13, R13, 1.4426950216293334961 ;  /* 0x3fb8aa3b0d0d7820 */ /* 0x000fcc0000400000 */
        /* <DEDUP_REMOVED lines=19> */
[----:B0-----:R-:W-:-:S07]  /*5c70*/  FADD R0, R14, R87 ;  /* 0x000000570e007221 */ /* 0x001fce0000000000 */
[----:B------:R-:W0:Y:S01]  /*5c80*/  MUFU.EX2 R17, R17 ;  /* 0x0000001100117308 */ /* 0x000e220000000800 */
[----:B------:R-:W-:Y:S01]  /*5c90*/  SHF.R.U32.HI R87, RZ, 0x2, R21 ;  /* 0x00000002ff577819 */ /* 0x000fe20000011615 */
[----:B-1----:R-:W-:-:S06]  /*5ca0*/  FADD R21, R15, R0 ;  /* 0x000000000f157221 */ /* 0x002fcc0000000000 */
[----:B------:R-:W1:Y:S01]  /*5cb0*/  MUFU.EX2 R18, R18 ;  /* 0x0000001200127308 */ /* 0x000e620000000800 */
[----:B------:R-:W-:Y:S01]  /*5cc0*/  LOP3.LUT R24, R20, 0x1f0, RZ, 0xc0, !PT ;  /* 0x000001f014187812 */ /* 0x000fe200078ec0ff */
[----:B------:R-:W-:Y:S01]  /*5cd0*/  FADD R20, R16, R21 ;  /* 0x0000001510147221 */ /* 0x000fe20000000000 */
[----:B------:R-:W-:Y:S02]  /*5ce0*/  UIADD3 UR12, UPT, UPT, UR12, UR23, URZ ;  /* 0x000000170c0c7290 */ /* 0x000fe4000fffe0ff */
[----:B------:R-:W-:Y:S01]  /*5cf0*/  MOV R140, UR23 ;  /* 0x00000017008c7c02 */ /* 0x000fe20008000f00 */
[----:B------:R-:W-:Y:S02]  /*5d00*/  LDSM.16.M88 R0, [R24+UR6+0x10000] ;  /* 0x010000061800783b */ /* 0x000fe40008000000 */
[----:B------:R-:W1:Y:S01]  /*5d10*/  MUFU.EX2 R19, R19 ;  /* 0x0000001300137308 */ /* 0x000e620000000800 */
[----:B0-----:R-:W-:Y:S01]  /*5d20*/  FADD R21, R17, R20 ;  /* 0x0000001411157221 */ /* 0x001fe20000000000 */
[----:B------:R-:W-:-:S03]  /*5d30*/  ULEA UR12, UR13, UR12, 0x12 ;  /* 0x0000000c0d0c7291 */ /* 0x000fc6000f8e90ff */
[----:B-1----:R-:W-:-:S04]  /*5d40*/  FADD R20, R18, R21 ;  /* 0x0000001512147221 */ /* 0x002fc80000000000 */
[----:B------:R-:W-:Y:S01]  /*5d50*/  FADD R20, R19, R20 ;  /* 0x0000001413147221 */ /* 0x000fe20000000000 */
[----:B------:R-:W-:-:S04]  /*5d60*/  IMAD.U32 R22, RZ, RZ, UR12 ;  /* 0x0000000cff167e24 */ /* 0x000fc8000f8e00ff */
[----:B------:R-:W0:Y:S04]  /*5d70*/  SHFL.BFLY PT, R21, R20, 0x10, 0x1f ;  /* 0x0e001f0014157f89 */ /* 0x000e2800000e0000 */
[----:B------:R1:W-:Y:S04]  /*5d80*/  STL [R1+0x54], R24 ;  /* 0x0000541801007387 */ /* 0x0003e80000100800 */
[----:B------:R1:W-:Y:S04]  /*5d90*/  STL [R1+0x5c], R140 ;  /* 0x00005c8c01007387 */ /* 0x0003e80000100800 */
[----:B------:R1:W-:Y:S01]  /*5da0*/  STL [R1+0x50], R22 ;  /* 0x0000501601007387 */ /* 0x0003e20000100800 */
[----:B------:R-:W-:Y:S01]  /*5db0*/  LOP3.LUT R132, R132, R87, RZ, 0x3c, !PT ;  /* 0x0000005784847212 */ /* 0x000fe200078e3cff */
[----:B------:R-:W-:Y:S01]  /*5dc0*/  BAR.SYNC.DEFER_BLOCKING 0x0 ;  /* 0x0000000000007b1d */ /* 0x000fe20000010000 */
[----:B------:R-:W-:-:S02]  /*5dd0*/  F2FP.BF16.F32.PACK_AB R4, R5, R4 ;  /* 0x000000040504723e */ /* 0x000fc400000010ff */
[----:B------:R-:W-:Y:S02]  /*5de0*/  F2FP.BF16.F32.PACK_AB R5, R7, R6 ;  /* 0x000000060705723e */ /* 0x000fe400000010ff */
[----:B------:R-:W-:Y:S01]  /*5df0*/  F2FP.BF16.F32.PACK_AB R6, R9, R8 ;  /* 0x000000080906723e */ /* 0x000fe200000010ff */
[----:B0-----:R-:W-:Y:S01]  /*5e00*/  FADD R21, R20, R21 ;  /* 0x0000001514157221 */ /* 0x001fe20000000000 */
[----:B------:R-:W-:Y:S02]  /*5e10*/  F2FP.BF16.F32.PACK_AB R7, R11, R10 ;  /* 0x0000000a0b07723e */ /* 0x000fe400000010ff */
[----:B------:R-:W-:Y:S01]  /*5e20*/  F2FP.BF16.F32.PACK_AB R8, R13, R12 ;  /* 0x0000000c0d08723e */ /* 0x000fe200000010ff */
[----:B------:R-:W-:Y:S01]  /*5e30*/  FADD R142, R142, R21 ;  /* 0x000000158e8e7221 */ /* 0x000fe20000000000 */
[----:B------:R-:W-:Y:S02]  /*5e40*/  F2FP.BF16.F32.PACK_AB R9, R15, R14 ;  /* 0x0000000e0f09723e */ /* 0x000fe400000010ff */
[----:B------:R-:W-:-:S02]  /*5e50*/  F2FP.BF16.F32.PACK_AB R10, R17, R16 ;  /* 0x00000010110a723e */ /* 0x000fc400000010ff */
[----:B------:R-:W-:Y:S01]  /*5e60*/  F2FP.BF16.F32.PACK_AB R11, R19, R18 ;  /* 0x00000012130b723e */ /* 0x000fe200000010ff */
[----:B--2---:R1:W-:Y:S04]  /*5e70*/  STS.U16 [R132+UR6+0x10000], R23 ;  /* 0x0100001784007988 */ /* 0x0043e80008000406 */
[----:B---3--:R1:W-:Y:S04]  /*5e80*/  STS.U16 [R132+UR6+0x10200], R81 ;  /* 0x0102005184007988 */ /* 0x0083e80008000406 */
[----:B----4-:R1:W-:Y:S04]  /*5e90*/  STS.U16 [R132+UR6+0x10400], R85 ;  /* 0x0104005584007988 */ /* 0x0103e80008000406 */
[----:B-----5:R1:W-:Y:S04]  /*5ea0*/  STS.U16 [R132+UR6+0x10600], R83 ;  /* 0x0106005384007988 */ /* 0x0203e80008000406 */
[----:B------:R1:W-:Y:S04]  /*5eb0*/  STS.U16 [R132+UR6+0x10800], R75 ;  /* 0x0108004b84007988 */ /* 0x0003e80008000406 */
        /* <DEDUP_REMOVED lines=26> */
[----:B------:R1:W-:Y:S01]  /*6060*/  STS.U16 [R132+UR6+0x13e00], R29 ;  /* 0x013e001d84007988 */ /* 0x0003e20008000406 */
[----:B------:R-:W-:Y:S05]  /*6070*/  @!P2 BRA `(.L_x_9) ;  /* 0x00000000000ca947 */ /* 0x000fea0003800000 */
[----:B------:R-:W-:-:S13]  /*6080*/  R2UR UR12, R22 ;  /* 0x00000000160c72ca */ /* 0x000fda00000e0000 */
[----:B------:R0:W-:Y:S01]  /*6090*/  STTM.16dp32bit_t0_t15.x8 tmem[UR12], R4 ;  /* 0x00000004000079ed */ /* 0x0001e2000898000c */
[----:B------:R0:W-:Y:S02]  /*60a0*/  STTM.16dp32bit_t16_t31.x8 tmem[UR12+0x8], R4 ;  /* 0x00000804000079ed */ /* 0x0001e400089a000c */
.L_x_9:
[----:B------:R-:W2:Y:S02]  /*60b0*/  FENCE.VIEW.ASYNC.T ;  /* 0x00000000000073c6 */ /* 0x000ea40000000200 */
[----:B--2---:R-:W-:Y:S06]  /*60c0*/  BAR.SYNC.DEFER_BLOCKING 0x0 ;  /* 0x0000000000007b1d */ /* 0x004fec0000010000 */
[----:B01----:R-:W0:Y:S01]  /*60d0*/  LDTM.x128 R4, tmem[UR8] ;  /* 0x00000008000479ee */ /* 0x003e2200083c0000 */
[----:B------:R-:W-:Y:S01]  /*60e0*/  NOP ;  /* 0x0000000000007918 */ /* 0x000fe20000000000 */
[----:B------:R-:W-:Y:S05]  /*60f0*/  @!P2 BRA `(.L_x_10) ;  /* 0x000000080004a947 */ /* 0x000fea0003800000 */
[C---:B0-----:R-:W-:Y:S01]  /*6100*/  FMUL R4, R0.reuse, R4 ;  /* 0x0000000400047220 */ /* 0x041fe20000400000 */
[C---:B------:R-:W-:Y:S01]  /*6110*/  FMUL R5, R0.reuse, R5 ;  /* 0x0000000500057220 */ /* 0x040fe20000400000 */
        /* <DEDUP_REMOVED lines=125> */
[----:B------:R-:W-:-:S04]  /*68f0*/  FMUL R131, R0, R131 ;  /* 0x0000008300837220 */ /* 0x000fc80000400000 */
[----:B------:R1:W-:Y:S03]  /*6900*/  STTM.x128 tmem[UR8], R4 ;  /* 0x00000004000079ed */ /* 0x0003e600083c0008 */
.L_x_10:
[----:B0-----:R-:W0:Y:S02]  /*6910*/  FENCE.VIEW.ASYNC.T ;  /* 0x00000000000073c6 */ /* 0x001e240000000200 */
[----:B0-----:R-:W-:Y:S01]  /*6920*/  BAR.SYNC.DEFER_BLOCKING 0x0 ;  /* 0x0000000000007b1d */ /* 0x001fe20000010000 */
[----:B------:R-:W-:Y:S02]  /*6930*/  VIADD R0, R135, 0xffffffe0 ;  /* 0xffffffe087007836 */ /* 0x000fe40000000000 */
[----:B-1----:R-:W-:-:S03]  /*6940*/  IMAD.U32 R4, RZ, RZ, UR6 ;  /* 0x00000006ff047e24 */ /* 0x002fc6000f8e00ff */
[----:B------:R-:W-:Y:S01]  /*6950*/  ISETP.GE.AND P4, PT, R0, 0x1, PT ;  /* 0x000000010000780c */ /* 0x000fe20003f86270 */
[----:B------:R-:W-:Y:S01]  /*6960*/  HFMA2 R0, -RZ, RZ, 0, 0 ;  /* 0x00000000ff007431 */ /* 0x000fe200000001ff */
[----:B------:R0:W-:Y:S06]  /*6970*/  MEMBAR.ALL.CTA ;  /* 0x0000000000007992 */ /* 0x0001ec0000008000 */
[----:B0-----:R-:W0:Y:S02]  /*6980*/  FENCE.VIEW.ASYNC.S ;  /* 0x00000000000073c6 */ /* 0x001e240000000000 */
[----:B0-----:R-:W-:Y:S06]  /*6990*/  BAR.SYNC.DEFER_BLOCKING 0x0 ;  /* 0x0000000000007b1d */ /* 0x001fec0000010000 */
[----:B------:R-:W-:Y:S05]  /*69a0*/  @!P3 BRA `(.L_x_11) ;  /* 0x000000000054b947 */ /* 0x000fea0003800000 */
[----:B------:R-:W-:Y:S01]  /*69b0*/  UIADD3 UR12, UPT, UPT, UR6, 0x10000, URZ ;  /* 0x00010000060c7890 */ /* 0x000fe2000fffe0ff */
[----:B------:R-:W-:Y:S01]  /*69c0*/  R2UR UR19, R140 ;  /* 0x000000008c1372ca */ /* 0x000fe200000e0000 */
[----:B------:R-:W-:Y:S01]  /*69d0*/  UMOV UR16, 0xfffffffe ;  /* 0xfffffffe00107882 */ /* 0x000fe20000000000 */
[----:B------:R-:W-:Y:S01]  /*69e0*/  UMOV UR17, 0x7fffbfdf ;  /* 0x7fffbfdf00117882 */ /* 0x000fe20000000000 */
[----:B------:R-:W-:Y:S01]  /*69f0*/  USHF.R.U32.HI UR12, URZ, 0x4, UR12 ;  /* 0x00000004ff0c7899 */ /* 0x000fe2000801160c */
[----:B------:R-:W-:Y:S01]  /*6a00*/  UMOV UR15, URZ ;  /* 0x000000ff000f7c82 */ /* 0x000fe20008000000 */
[----:B------:R-:W-:Y:S02]  /*6a10*/  UIADD3 UR18, UPT, UPT, UR7, 0x128, URZ ;  /* 0x0000012807127890 */ /* 0x000fe4000fffe0ff */
[----:B------:R-:W-:Y:S01]  /*6a20*/  USGXT.U32 UR14, UR12, 0xe ;  /* 0x0000000e0c0e789a */ /* 0x000fe20008000000 */
[----:B------:R-:W-:Y:S01]  /*6a30*/  UMOV UR20, 0x0 ;  /* 0x0000000000147882 */ /* 0x000fe20000000000 */
[----:B------:R-:W-:-:S02]  /*6a40*/  UMOV UR21, 0x8400490 ;  /* 0x0840049000157882 */ /* 0x000fc40000000000 */
[----:B------:R-:W-:Y:S01]  /*6a50*/  UIADD3.64 UR16, UPT, UPT, UR14, -UR16, URZ ;  /* 0x800000100e107297 */ /* 0x000fe2000fffe0ff */
[----:B------:R-:W-:Y:S01]  /*6a60*/  UMOV UR12, UR4 ;  /* 0x00000004000c7c82 */ /* 0x000fe20008000000 */
[----:B------:R-:W-:Y:S01]  /*6a70*/  UMOV UR13, URZ ;  /* 0x000000ff000d7c82 */ /* 0x000fe20008000000 */
[----:B------:R-:W-:Y:S01]  /*6a80*/  UMOV UR15, 0x80004020 ;  /* 0x80004020000f7882 */ /* 0x000fe20000000000 */
[----:B------:R-:W-:Y:S01]  /*6a90*/  UMOV UR22, 0x0 ;  /* 0x0000000000167882 */ /* 0x000fe20000000000 */
[----:B------:R-:W-:Y:S01]  /*6aa0*/  UMOV UR23, 0x8400490 ;  /* 0x0840049000177882 */ /* 0x000fe20000000000 */
[----:B------:R-:W-:Y:S01]  /*6ab0*/  UMOV UR12, UR12 ;  /* 0x0000000c000c7c82 */ /* 0x000fe20008000000 */
[----:B------:R0:W-:Y:S02]  /*6ac0*/  UTCHMMA tmem[UR19], gdesc[UR14], tmem[UR7], tmem[UR20], idesc[UR21], UPT ;  /* 0x00ff140e130079ea */ /* 0x0001e4000b800007 */
[----:B------:R0:W-:Y:S01]  /*6ad0*/  UTCHMMA tmem[UR18], gdesc[UR16], tmem[UR7], tmem[UR22], idesc[UR23], UPT ;  /* 0x00ff1610120079ea */ /* 0x0001e2000b800007 */
[----:B------:R0:W-:Y:S01]  /*6ae0*/  UTCBAR [UR12], URZ ;  /* 0x000000ff0c0073e9 */ /* 0x0001e200080000ff */
[----:B------:R-:W-:Y:S01]  /*6af0*/  NOP ;  /* 0x0000000000007918 */ /* 0x000fe20000000000 */
.L_x_11:
[----:B------:R-:W-:Y:S02]  /*6b00*/  FSEL R133, R133, -INF , P2 ;  /* 0xff80000085857808 */ /* 0x000fe40001000000 */
[----:B------:R-:W-:Y:S01]  /*6b10*/  FSEL R142, R142, 1, P2 ;  /* 0x3f8000008e8e7808 */ /* 0x000fe20001000000 */
[----:B------:R-:W-:Y:S06]  /*6b20*/  @!P4 BRA `(.L_x_12) ;  /* 0x000000280084c947 */ /* 0x000fec0003800000 */
[----:B------:R-:W2:Y:S01]  /*6b30*/  LDL R5, [R1+0x64] ;  /* 0x0000640001057983 */ /* 0x000ea20000100800 */
[----:B------:R-:W-:Y:S01]  /*6b40*/  SHF.R.U32.HI R252, RZ, 0x4, R2 ;  /* 0x00000004fffc7819 */ /* 0x000fe20000011602 */
[----:B------:R-:W-:Y:S01]  /*6b50*/  IMAD.MOV.U32 R141, RZ, RZ, RZ ;  /* 0x000000ffff8d7224 */ /* 0x000fe200078e00ff */
[----:B------:R-:W-:Y:S01]  /*6b60*/  SHF.R.U32.HI R4, RZ, 0x4, R4 ;  /* 0x00000004ff047819 */ /* 0x000fe20000011604 */
[----:B------:R-:W-:Y:S01]  /*6b70*/  IMAD.SHL.U32 R15, R138, 0x20, RZ ;  /* 0x000000208a0f7824 */ /* 0x000fe200078e00ff */
[----:B------:R-:W-:Y:S01]  /*6b80*/  SGXT.U32 R252, R252, 0xe ;  /* 0x0000000efcfc781a */ /* 0x000fe20000000000 */
[----:B------:R-:W-:Y:S01]  /*6b90*/  UMOV UR46, 0xfffffffe ;  /* 0xfffffffe002e7882 */ /* 0x000fe20000000000 */
[----:B------:R-:W-:Y:S01]  /*6ba0*/  SGXT.U32 R145, R4, 0xe ;  /* 0x0000000e0491781a */ /* 0x000fe20000000000 */
[----:B------:R-:W-:Y:S01]  /*6bb0*/  UMOV UR47, 0x7fffbfdf ;  /* 0x7fffbfdf002f7882 */ /* 0x000fe20000000000 */
[----:B------:R-:W-:Y:S01]  /*6bc0*/  IADD3 R2, P2, PT, R252, 0x2, RZ ;  /* 0x00000002fc027810 */ /* 0x000fe20007f5e0ff */
[----:B------:R-:W-:Y:S01]  /*6bd0*/  IMAD.MOV.U32 R20, RZ, RZ, R133 ;  /* 0x000000ffff147224 */ /* 0x000fe200078e0085 */
[----:B------:R-:W-:Y:S01]  /*6be0*/  IADD3 R3, P5, PT, R145, 0x8000080, RZ ;  /* 0x0800008091037810 */ /* 0x000fe20007fbe0ff */
[----:B------:R-:W-:Y:S01]  /*6bf0*/  IMAD.MOV.U32 R144, RZ, RZ, RZ ;  /* 0x000000ffff907224 */ /* 0x000fe200078e00ff */
[----:B0-----:R-:W-:Y:S01]  /*6c00*/  R2UR UR12, R2 ;  /* 0x00000000020c72ca */ /* 0x001fe200000e0000 */
[----:B------:R-:W-:Y:S01]  /*6c10*/  IMAD.MOV.U32 R2, RZ, RZ, RZ ;  /* 0x000000ffff027224 */ /* 0x000fe200078e00ff */
[C---:B------:R-:W-:Y:S01]  /*6c20*/  IADD3 R4, P3, PT, R3.reuse, 0x80, RZ ;  /* 0x0000008003047810 */ /* 0x040fe20007f7e0ff */
[----:B------:R-:W-:Y:S01]  /*6c30*/  IMAD.MOV.U32 R138, RZ, RZ, RZ ;  /* 0x000000ffff8a7224 */ /* 0x000fe200078e00ff */
[----:B------:R-:W-:Y:S01]  /*6c40*/  R2UR UR34, R3 ;  /* 0x00000000032272ca */ /* 0x000fe200000e0000 */
[----:B------:R-:W-:Y:S01]  /*6c50*/  UISETP.NE.U32.AND UP1, UPT, UR5, URZ, UPT ;  /* 0x000000ff0500728c */ /* 0x000fe2000bf25070 */
[----:B------:R-:W-:-:S02]  /*6c60*/  R2UR UR14, R4 ;  /* 0x00000000040e72ca */ /* 0x000fc400000e0000 */
[----:B------:R-:W-:Y:S02]  /*6c70*/  IADD3.X R2, PT, PT, R2, 0x40004040, RZ, P5, !PT ;  /* 0x4000404002027810 */ /* 0x000fe40002ffe4ff */
[----:B------:R-:W-:Y:S02]  /*6c80*/  IADD3 R4, P5, PT, R3, 0x180, RZ ;  /* 0x0000018003047810 */ /* 0x000fe40007fbe0ff */
[----:B------:R-:W-:Y:S02]  /*6c90*/  R2UR UR45, R141 ;  /* 0x000000008d2d72ca */ /* 0x000fe400000e0000 */
[----:B------:R-:W-:Y:S02]  /*6ca0*/  R2UR UR18, R4 ;  /* 0x00000000041272ca */ /* 0x000fe400000e0000 */
[----:B------:R-:W-:Y:S02]  /*6cb0*/  R2UR UR35, R2 ;  /* 0x00000000022372ca */ /* 0x000fe400000e0000 */
[----:B------:R-:W-:Y:S01]  /*6cc0*/  SHF.L.U32 R16, R139, 0x5, RZ ;  /* 0x000000058b107819 */ /* 0x000fe200000006ff */
[----:B------:R-:W-:Y:S01]  /*6cd0*/  IMAD.MOV.U32 R139, RZ, RZ, 0x1 ;  /* 0x00000001ff8b7424 */ /* 0x000fe200078e00ff */
[----:B------:R-:W-:Y:S01]  /*6ce0*/  LOP3.LUT R145, R145, 0x8000000, RZ, 0xfc, !PT ;  /* 0x0800000091917812 */ /* 0x000fe200078efcff */
[----:B--2---:R-:W-:Y:S01]  /*6cf0*/  VIADD R0, R5, 0x18000 ;  /* 0x0001800005007836 */ /* 0x004fe20000000000 */
[----:B------:R-:W-:-:S04]  /*6d00*/  IADD3 R5, P4, PT, R3, 0x100, RZ ;  /* 0x0000010003057810 */ /* 0x000fc80007f9e0ff */
[----:B------:R-:W-:Y:S01]  /*6d10*/  SHF.R.U32.HI R0, RZ, 0x4, R0 ;  /* 0x00000004ff007819 */ /* 0x000fe20000011600 */
[----:B------:R-:W-:Y:S01]  /*6d20*/  IMAD.X R4, RZ, RZ, R2, P4 ;  /* 0x000000ffff047224 */ /* 0x000fe200020e0602 */
[----:B------:R-:W-:Y:S02]  /*6d30*/  R2UR UR16, R5 ;  /* 0x00000000051072ca */ /* 0x000fe400000e0000 */
[----:B------:R-:W-:Y:S02]  /*6d40*/  SGXT.U32 R140, R0, 0xe ;  /* 0x0000000e008c781a */ /* 0x000fe40000000000 */
[----:B------:R-:W-:Y:S02]  /*6d50*/  MOV R0, RZ ;  /* 0x000000ff00007202 */ /* 0x000fe40000000f00 */
[----:B------:R-:W-:Y:S02]  /*6d60*/  IADD3 R5, P6, PT, R3, 0x200, RZ ;  /* 0x0000020003057810 */ /* 0x000fe40007fde0ff */
[----:B------:R-:W-:-:S02]  /*6d70*/  IADD3.X R0, PT, PT, R0, 0x40004040, RZ, P2, !PT ;  /* 0x4000404000007810 */ /* 0x000fc400017fe4ff */
[----:B------:R-:W-:Y:S01]  /*6d80*/  R2UR UR20, R5 ;  /* 0x00000000051472ca */ /* 0x000fe200000e0000 */
[----:B------:R-:W-:Y:S01]  /*6d90*/  IMAD.X R5, RZ, RZ, R2, P5 ;  /* 0x000000ffff057224 */ /* 0x000fe200028e0602 */
[----:B------:R-:W-:Y:S02]  /*6da0*/  R2UR UR13, R0 ;  /* 0x00000000000d72ca */ /* 0x000fe400000e0000 */
[----:B------:R-:W-:Y:S02]  /*6db0*/  IADD3.X R0, PT, PT, R2, RZ, RZ, P3, !PT ;  /* 0x000000ff02007210 */ /* 0x000fe40001ffe4ff */
[C---:B------:R-:W-:Y:S02]  /*6dc0*/  IADD3 R6, P2, PT, R3.reuse, 0x280, RZ ;  /* 0x0000028003067810 */ /* 0x040fe40007f5e0ff */
[C---:B------:R-:W-:Y:S02]  /*6dd0*/  IADD3 R7, P3, PT, R3.reuse, 0x300, RZ ;  /* 0x0000030003077810 */ /* 0x040fe40007f7e0ff */
[----:B------:R-:W-:-:S02]  /*6de0*/  IADD3 R9, P5, PT, R3, 0x400, RZ ;  /* 0x0000040003097810 */ /* 0x000fc40007fbe0ff */
[----:B------:R-:W-:Y:S02]  /*6df0*/  IADD3 R8, P4, PT, R3, 0x380, RZ ;  /* 0x0000038003087810 */ /* 0x000fe40007f9e0ff */
[----:B------:R-:W-:Y:S01]  /*6e00*/  R2UR UR22, R6 ;  /* 0x00000000061672ca */ /* 0x000fe200000e0000 */
[----:B------:R-:W-:Y:S01]  /*6e10*/  UIADD3.64 UR76, UPT, UPT, UR12, 0x2, URZ ;  /* 0x000000020c4c7897 */ /* 0x000fe2000fffe0ff */
[----:B------:R-:W-:Y:S01]  /*6e20*/  R2UR UR24, R7 ;  /* 0x00000000071872ca */ /* 0x000fe200000e0000 */
[--C-:B------:R-:W-:Y:S01]  /*6e30*/  IMAD.X R7, RZ, RZ, R2.reuse, P2 ;  /* 0x000000ffff077224 */ /* 0x100fe200010e0602 */
[----:B------:R-:W-:Y:S01]  /*6e40*/  R2UR UR28, R9 ;  /* 0x00000000091c72ca */ /* 0x000fe200000e0000 */
[----:B------:R-:W-:Y:S01]  /*6e50*/  UIADD3.64 UR48, UPT, UPT, UR12, 0xfe, URZ ;  /* 0x000000fe0c307897 */ /* 0x000fe2000fffe0ff */
[C---:B------:R-:W-:Y:S01]  /*6e60*/  IADD3.X R6, PT, PT, R2.reuse, RZ, RZ, P6, !PT ;  /* 0x000000ff02067210 */ /* 0x040fe200037fe4ff */
[----:B------:R-:W-:Y:S01]  /*6e70*/  UIADD3.64 UR50, UPT, UPT, UR12, 0x100, URZ ;  /* 0x000001000c327897 */ /* 0x000fe2000fffe0ff */
[----:B------:R-:W-:Y:S01]  /*6e80*/  IADD3.X R9, PT, PT, R2, RZ, RZ, P4, !PT ;  /* 0x000000ff02097210 */ /* 0x000fe200027fe4ff */
[----:B------:R-:W-:Y:S01]  /*6e90*/  UIADD3.64 UR52, UPT, UPT, UR12, 0x102, URZ ;  /* 0x000001020c347897 */ /* 0x000fe2000fffe0ff */
[C---:B------:R-:W-:Y:S01]  /*6ea0*/  IADD3 R10, P6, PT, R3.reuse, 0x480, RZ ;  /* 0x00000480030a7810 */ /* 0x040fe20007fde0ff */
[----:B------:R-:W-:Y:S01]  /*6eb0*/  UIADD3.64 UR54, UPT, UPT, UR12, 0x104, URZ ;  /* 0x000001040c367897 */ /* 0x000fe2000fffe0ff */
[C---:B------:R-:W-:Y:S01]  /*6ec0*/  IADD3 R11, P2, PT, R3.reuse, 0x500, RZ ;  /* 0x00000500030b7810 */ /* 0x040fe20007f5e0ff */
[----:B------:R-:W-:Y:S01]  /*6ed0*/  UIADD3.64 UR56, UPT, UPT, UR12, 0x1fe, URZ ;  /* 0x000001fe0c387897 */ /* 0x000fe2000fffe0ff */
[----:B------:R-:W-:Y:S01]  /*6ee0*/  IADD3 R13, P4, PT, R3, 0x600, RZ ;  /* 0x00000600030d7810 */ /* 0x000fe20007f9e0ff */
[----:B------:R-:W-:Y:S01]  /*6ef0*/  UIADD3.64 UR58, UPT, UPT, UR12, 0x200, URZ ;  /* 0x000002000c3a7897 */ /* 0x000fe2000fffe0ff */
[----:B------:R-:W-:Y:S01]  /*6f00*/  R2UR UR26, R8 ;  /* 0x00000000081a72ca */ /* 0x000fe200000e0000 */
[--C-:B------:R-:W-:Y:S01]  /*6f10*/  IMAD.X R8, RZ, RZ, R2.reuse, P3 ;  /* 0x000000ffff087224 */ /* 0x100fe200018e0602 */
[----:B------:R-:W-:Y:S01]  /*6f20*/  R2UR UR30, R10 ;  /* 0x000000000a1e72ca */ /* 0x000fe200000e0000 */
[--C-:B------:R-:W-:Y:S01]  /*6f30*/  IMAD.X R10, RZ, RZ, R2.reuse, P5 ;  /* 0x000000ffff0a7224 */ /* 0x100fe200028e0602 */
[----:B------:R-:W-:Y:S01]  /*6f40*/  R2UR UR32, R11 ;  /* 0x000000000b2072ca */ /* 0x000fe200000e0000 */
[--C-:B------:R-:W-:Y:S01]  /*6f50*/  IMAD.X R11, RZ, RZ, R2.reuse, P6 ;  /* 0x000000ffff0b7224 */ /* 0x100fe200030e0602 */
[----:B------:R-:W-:Y:S01]  /*6f60*/  R2UR UR17, R4 ;  /* 0x00000000041172ca */ /* 0x000fe200000e0000 */
[----:B------:R-:W-:Y:S01]  /*6f70*/  IMAD.X R4, RZ, RZ, R2, P4 ;  /* 0x000000ffff047224 */ /* 0x000fe200020e0602 */
[C---:B------:R-:W-:Y:S01]  /*6f80*/  IADD3 R12, P3, PT, R3.reuse, 0x580, RZ ;  /* 0x00000580030c7810 */ /* 0x040fe20007f7e0ff */
[----:B------:R-:W-:Y:S01]  /*6f90*/  UIADD3.64 UR60, UPT, UPT, UR12, 0x202, URZ ;  /* 0x000002020c3c7897 */ /* 0x000fe2000fffe0ff */
[C---:B------:R-:W-:Y:S01]  /*6fa0*/  IADD3 R14, P5, PT, R3.reuse, 0x680, RZ ;  /* 0x00000680030e7810 */ /* 0x040fe20007fbe0ff */
[----:B------:R-:W-:Y:S01]  /*6fb0*/  UIADD3.64 UR62, UPT, UPT, UR12, 0x204, URZ ;  /* 0x000002040c3e7897 */ /* 0x000fe2000fffe0ff */
[----:B------:R-:W-:Y:S01]  /*6fc0*/  R2UR UR15, R0 ;  /* 0x00000000000f72ca */ /* 0x000fe200000e0000 */
[----:B------:R-:W-:Y:S01]  /*6fd0*/  UIADD3.64 UR64, UPT, UPT, UR12, 0x2fe, URZ ;  /* 0x000002fe0c407897 */ /* 0x000fe2000fffe0ff */
[----:B------:R-:W-:Y:S01]  /*6fe0*/  IADD3 R3, P6, PT, R3, 0x700, RZ ;  /* 0x0000070003037810 */ /* 0x000fe20007fde0ff */
[----:B------:R-:W-:Y:S01]  /*6ff0*/  UIADD3.64 UR66, UPT, UPT, UR12, 0x300, URZ ;  /* 0x000003000c427897 */ /* 0x000fe2000fffe0ff */
[----:B------:R-:W-:Y:S01]  /*7000*/  IADD3.X R0, PT, PT, R2, RZ, RZ, P2, !PT ;  /* 0x000000ff02007210 */ /* 0x000fe200017fe4ff */
[----:B------:R-:W-:Y:S01]  /*7010*/  UIADD3.64 UR68, UPT, UPT, UR12, 0x302, URZ ;  /* 0x000003020c447897 */ /* 0x000fe2000fffe0ff */
[----:B------:R-:W-:Y:S01]  /*7020*/  R2UR UR44, R140 ;  /* 0x000000008c2c72ca */ /* 0x000fe200000e0000 */
[----:B------:R-:W-:Y:S01]  /*7030*/  UIADD3.64 UR70, UPT, UPT, UR12, 0x304, URZ ;  /* 0x000003040c467897 */ /* 0x000fe2000fffe0ff */
[----:B------:R-:W-:-:S02]  /*7040*/  R2UR UR36, R12 ;  /* 0x000000000c2472ca */ /* 0x000fc400000e0000 */
[----:B------:R-:W-:Y:S02]  /*7050*/  R2UR UR38, R13 ;  /* 0x000000000d2672ca */ /* 0x000fe400000e0000 */
[----:B------:R-:W-:Y:S02]  /*7060*/  R2UR UR40, R14 ;  /* 0x000000000e2872ca */ /* 0x000fe400000e0000 */
[----:B------:R-:W-:Y:S02]  /*7070*/  R2UR UR19, R5 ;  /* 0x00000000051372ca */ /* 0x000fe400000e0000 */
[----:B------:R-:W-:Y:S02]  /*7080*/  R2UR UR21, R6 ;  /* 0x00000000061572ca */ /* 0x000fe400000e0000 */
[----:B------:R-:W-:Y:S01]  /*7090*/  R2UR UR23, R7 ;  /* 0x00000000071772ca */ /* 0x000fe200000e0000 */
[----:B------:R-:W-:Y:S01]  /*70a0*/  UIADD3.64 UR44, UPT, UPT, UR44, -UR46, URZ ;  /* 0x8000002e2c2c7297 */ /* 0x000fe2000fffe0ff */
[----:B------:R-:W-:Y:S01]  /*70b0*/  R2UR UR25, R8 ;  /* 0x00000000081972ca */ /* 0x000fe200000e0000 */
[----:B------:R-:W-:Y:S01]  /*70c0*/  UIADD3.64 UR46, UPT, UPT, UR12, 0x4, URZ ;  /* 0x000000040c2e7897 */ /* 0x000fe2000fffe0ff */
[----:B------:R-:W-:-:S02]  /*70d0*/  R2UR UR27, R9 ;  /* 0x00000000091b72ca */ /* 0x000fc400000e0000 */
[----:B------:R-:W-:Y:S02]  /*70e0*/  R2UR UR29, R10 ;  /* 0x000000000a1d72ca */ /* 0x000fe400000e0000 */
[----:B------:R-:W-:Y:S02]  /*70f0*/  R2UR UR31, R11 ;  /* 0x000000000b1f72ca */ /* 0x000fe400000e0000 */
[----:B------:R-:W-:Y:S02]  /*7100*/  R2UR UR39, R4 ;  /* 0x00000000042772ca */ /* 0x000fe400000e0000 */
[----:B------:R-:W-:Y:S01]  /*7110*/  R2UR UR42, R3 ;  /* 0x00000000032a72ca */ /* 0x000fe200000e0000 */
[--C-:B------:R-:W-:Y:S01]  /*7120*/  IMAD.X R3, RZ, RZ, R2.reuse, P3 ;  /* 0x000000ffff037224 */ /* 0x100fe200018e0602 */
[----:B------:R-:W-:Y:S02]  /*7130*/  R2UR UR33, R0 ;  /* 0x00000000002172ca */ /* 0x000fe400000e0000 */
[----:B------:R-:W-:Y:S01]  /*7140*/  IADD3.X R0, PT, PT, R2, RZ, RZ, P5, !PT ;  /* 0x000000ff02007210 */ /* 0x000fe20002ffe4ff */
[----:B------:R-:W-:Y:S01]  /*7150*/  IMAD.X R2, RZ, RZ, R2, P6 ;  /* 0x000000ffff027224 */ /* 0x000fe200030e0602 */
[----:B------:R-:W-:Y:S01]  /*7160*/  R2UR UR37, R3 ;  /* 0x00000000032572ca */ /* 0x000fe200000e0000 */
[----:B------:R-:W-:Y:S01]  /*7170*/  IMAD.MOV.U32 R3, RZ, RZ, R15 ;  /* 0x000000ffff037224 */ /* 0x000fe200078e000f */
[----:B------:R-:W-:Y:S01]  /*7180*/  R2UR UR41, R0 ;  /* 0x00000000002972ca */ /* 0x000fe200000e0000 */
[----:B------:R-:W-:Y:S01]  /*7190*/  HFMA2 R0, -RZ, RZ, 0, 0 ;  /* 0x00000000ff007431 */ /* 0x000fe200000001ff */
[----:B------:R-:W-:-:S02]  /*71a0*/  R2UR UR43, R2 ;  /* 0x00000000022b72ca */ /* 0x000fc400000e0000 */
[----:B------:R-:W-:-:S13]  /*71b0*/  MOV R2, R16 ;  /* 0x0000001000027202 */ /* 0x000fda0000000f00 */
.L_x_17:
[----:B------:R-:W2:Y:S04]  /*71c0*/  LDL.64 R4, [R1+0x38] ;  /* 0x0000380001047983 */ /* 0x000ea80000100a00 */
[----:B------:R-:W3:Y:S04]  /*71d0*/  LDL.64 R6, [R1] ;  /* 0x0000000001067983 */ /* 0x000ee80000100a00 */
[----:B------:R-:W4:Y:S04]  /*71e0*/  LDL.64 R14, [R1+0x30] ;  /* 0x00003000010e7983 */ /* 0x000f280000100a00 */
[----:B------:R-:W5:Y:S04]  /*71f0*/  LDL.64 R30, [R1+0x28] ;  /* 0x00002800011e7983 */ /* 0x000f680000100a00 */
[----:B------:R-:W4:Y:S04]  /*7200*/  LDL.64 R32, [R1+0x20] ;  /* 0x0000200001207983 */ /* 0x000f280000100a00 */
[----:B------:R-:W4:Y:S04]  /*7210*/  LDL.64 R40, [R1+0x18] ;  /* 0x0000180001287983 */ /* 0x000f280000100a00 */
[----:B------:R-:W4:Y:S04]  /*7220*/  LDL.64 R52, [R1+0x10] ;  /* 0x0000100001347983 */ /* 0x000f280000100a00 */
[----:B------:R-:W5:Y:S01]  /*7230*/  LDL.64 R50, [R1+0x8] ;  /* 0x0000080001327983 */ /* 0x000f620000100a00 */
[----:B------:R-:W-:-:S04]  /*7240*/  IMAD.WIDE R8, R2, 0x2, R236 ;  /* 0x0000000202087825 */ /* 0x000fc800078e02ec */
[C---:B------:R-:W-:Y:S01]  /*7250*/  IMAD.WIDE R24, R2.reuse, 0x2, R220 ;  /* 0x0000000202187825 */ /* 0x040fe200078e02dc */
[----:B------:R-:W5:Y:S03]  /*7260*/  LDG.E.U16 R19, desc[UR10][R8.64] ;  /* 0x0000000a08137981 */ /* 0x000f66000c1e1500 */
[C---:B------:R-:W-:Y:S01]  /*7270*/  IMAD.WIDE R12, R2.reuse, 0x2, R250 ;  /* 0x00000002020c7825 */ /* 0x040fe200078e02fa */
[----:B------:R-:W5:Y:S03]  /*7280*/  LDG.E.U16 R45, desc[UR10][R24.64] ;  /* 0x0000000a182d7981 */ /* 0x000f66000c1e1500 */
[C---:B------:R-:W-:Y:S01]  /*7290*/  IMAD.WIDE R16, R2.reuse, 0x2, R234 ;  /* 0x0000000202107825 */ /* 0x040fe200078e02ea */
[----:B------:R-:W5:Y:S03]  /*72a0*/  LDG.E.U16 R37, desc[UR10][R12.64] ;  /* 0x0000000a0c257981 */ /* 0x000f66000c1e1500 */
[C---:B------:R-:W-:Y:S01]  /*72b0*/  IMAD.WIDE R26, R2.reuse, 0x2, R218 ;  /* 0x00000002021a7825 */ /* 0x040fe200078e02da */
[----:B------:R0:W5:Y:S03]  /*72c0*/  LDG.E.U16 R42, desc[UR10][R16.64] ;  /* 0x0000000a102a7981 */ /* 0x000166000c1e1500 */
[C---:B------:R-:W-:Y:S01]  /*72d0*/  IMAD.WIDE R22, R2.reuse, 0x2, R232 ;  /* 0x0000000202167825 */ /* 0x040fe200078e02e8 */
[----:B-1----:R1:W5:Y:S03]  /*72e0*/  LDG.E.U16 R46, desc[UR10][R26.64] ;  /* 0x0000000a1a2e7981 */ /* 0x002366000c1e1500 */
[C---:B------:R-:W-:Y:S01]  /*72f0*/  IMAD.WIDE R28, R2.reuse, 0x2, R216 ;  /* 0x00000002021c7825 */ /* 0x040fe200078e02d8 */
[----:B------:R-:W5:Y:S03]  /*7300*/  LDG.E.U16 R43, desc[UR10][R22.64] ;  /* 0x0000000a162b7981 */ /* 0x000f66000c1e1500 */
[C---:B0-----:R-:W-:Y:S01]  /*7310*/  IMAD.WIDE R16, R2.reuse, 0x2, R246 ;  /* 0x0000000202107825 */ /* 0x041fe200078e02f6 */
[----:B------:R0:W5:Y:S03]  /*7320*/  LDG.E.U16 R47, desc[UR10][R28.64] ;  /* 0x0000000a1c2f7981 */ /* 0x000166000c1e1500 */
[C---:B------:R-:W-:Y:S01]  /*7330*/  IMAD.WIDE R24, R2.reuse, 0x2, R230 ;  /* 0x0000000202187825 */ /* 0x040fe200078e02e6 */
[----:B------:R0:W5:Y:S03]  /*7340*/  LDG.E.U16 R39, desc[UR10][R16.64] ;  /* 0x0000000a10277981 */ /* 0x000166000c1e1500 */
[C---:B-1----:R-:W-:Y:S01]  /*7350*/  IMAD.WIDE R26, R2.reuse, 0x2, R228 ;  /* 0x00000002021a7825 */ /* 0x042fe200078e02e4 */
[----:B------:R1:W5:Y:S03]  /*7360*/  LDG.E.U16 R44, desc[UR10][R24.64] ;  /* 0x0000000a182c7981 */ /* 0x000366000c1e1500 */
[----:B0-----:R-:W-:-:S02]  /*7370*/  IMAD.WIDE R28, R2, 0x2, R226 ;  /* 0x00000002021c7825 */ /* 0x001fc400078e02e2 */
[----:B------:R-:W5:Y:S02]  /*7380*/  LDG.E.U16 R26, desc[UR10][R26.64] ;  /* 0x0000000a1a1a7981 */ /* 0x000f64000c1e1500 */
[C---:B------:R-:W-:Y:S02]  /*7390*/  IMAD.WIDE R16, R2.reuse, 0x2, R224 ;  /* 0x0000000202107825 */ /* 0x040fe400078e02e0 */
[----:B------:R-:W5:Y:S02]  /*73a0*/  LDG.E.U16 R28, desc[UR10][R28.64] ;  /* 0x0000000a1c1c7981 */ /* 0x000f64000c1e1500 */
[C---:B-1----:R-:W-:Y:S02]  /*73b0*/  IMAD.WIDE R24, R2.reuse, 0x2, R240 ;  /* 0x0000000202187825 */ /* 0x042fe400078e02f0 */
[----:B------:R-:W5:Y:S04]  /*73c0*/  LDG.E.U16 R16, desc[UR10][R16.64] ;  /* 0x0000000a10107981 */ /* 0x000f68000c1e1500 */
[----:B------:R-:W5:Y:S01]  /*73d0*/  LDG.E.U16 R24, desc[UR10][R24.64] ;  /* 0x0000000a18187981 */ /* 0x000f62000c1e1500 */
[----:B--2---:R-:W-:-:S05]  /*73e0*/  IMAD.WIDE R4, R2, 0x2, R4 ;  /* 0x0000000202047825 */ /* 0x004fca00078e0204 */
[----:B------:R0:W2:Y:S01]  /*73f0*/  LDG.E.U16 R10, desc[UR10][R4.64] ;  /* 0x0000000a040a7981 */ /* 0x0000a2000c1e1500 */
[----:B---3--:R-:W-:-:S05]  /*7400*/  IMAD.WIDE R6, R2, 0x2, R6 ;  /* 0x0000000202067825 */ /* 0x008fca00078e0206 */
[----:B------:R4:W3:Y:S01]  /*7410*/  LDG.E.U16 R11, desc[UR10][R6.64] ;  /* 0x0000000a060b7981 */ /* 0x0008e2000c1e1500 */
[----:B0-----:R-:W-:Y:S01]  /*7420*/  MOV R5, R137 ;  /* 0x0000008900057202 */ /* 0x001fe20000000f00 */
[----:B------:R-:W-:-:S04]  /*7430*/  IMAD.MOV.U32 R4, RZ, RZ, R136 ;  /* 0x000000ffff047224 */ /* 0x000fc800078e0088 */
[----:B------:R-:W-:-:S04]  /*7440*/  IMAD.WIDE R4, R2, 0x2, R4 ;  /* 0x0000000202047825 */ /* 0x000fc800078e0204 */
[C---:B----4-:R-:W-:Y:S01]  /*7450*/  IMAD.WIDE R6, R2.reuse, 0x2, R14 ;  /* 0x0000000202067825 */ /* 0x050fe200078e020e */
[----:B------:R-:W4:Y:S03]  /*7460*/  LDG.E.U16 R21, desc[UR10][R4.64] ;  /* 0x0000000a04157981 */ /* 0x000f26000c1e1500 */
[C---:B------:R-:W-:Y:S01]  /*7470*/  IMAD.WIDE R14, R2.reuse, 0x2, R248 ;  /* 0x00000002020e7825 */ /* 0x040fe200078e02f8 */
[----:B------:R-:W2:Y:S03]  /*7480*/  LDG.E.U16 R18, desc[UR10][R6.64] ;  /* 0x0000000a06127981 */ /* 0x000ea6000c1e1500 */
[C---:B-----5:R-:W-:Y:S01]  /*7490*/  IMAD.WIDE R8, R2.reuse, 0x2, R30 ;  /* 0x0000000202087825 */ /* 0x060fe200078e021e */
[----:B------:R-:W5:Y:S03]  /*74a0*/  LDG.E.U16 R38, desc[UR10][R14.64] ;  /* 0x0000000a0e267981 */ /* 0x000f66000c1e1500 */
[C---:B------:R-:W-:Y:S01]  /*74b0*/  IMAD.WIDE R30, R2.reuse, 0x2, R214 ;  /* 0x00000002021e7825 */ /* 0x040fe200078e02d6 */
[----:B------:R0:W5:Y:S03]  /*74c0*/  LDG.E.U16 R34, desc[UR10][R8.64] ;  /* 0x0000000a08227981 */ /* 0x000166000c1e1500 */
[C---:B------:R-:W-:Y:S01]  /*74d0*/  IMAD.WIDE R12, R2.reuse, 0x2, R32 ;  /* 0x00000002020c7825 */ /* 0x040fe200078e0220 */
[----:B------:R1:W5:Y:S03]  /*74e0*/  LDG.E.U16 R48, desc[UR10][R30.64] ;  /* 0x0000000a1e307981 */ /* 0x000366000c1e1500 */
[C---:B------:R-:W-:Y:S01]  /*74f0*/  IMAD.WIDE R32, R2.reuse, 0x2, R212 ;  /* 0x0000000202207825 */ /* 0x040fe200078e02d4 */
[----:B------:R1:W5:Y:S03]  /*7500*/  LDG.E.U16 R35, desc[UR10][R12.64] ;  /* 0x0000000a0c237981 */ /* 0x000366000c1e1500 */
[----:B0-----:R-:W-:-:S02]  /*7510*/  IMAD.WIDE R8, R2, 0x2, R244 ;  /* 0x0000000202087825 */ /* 0x001fc400078e02f4 */
[----:B------:R-:W5:Y:S02]  /*7520*/  LDG.E.U16 R32, desc[UR10][R32.64] ;  /* 0x0000000a20207981 */ /* 0x000f64000c1e1500 */
[C---:B------:R-:W-:Y:S02]  /*7530*/  IMAD.WIDE R6, R2.reuse, 0x2, R40 ;  /* 0x0000000202067825 */ /* 0x040fe400078e0228 */
[----:B------:R-:W5:Y:S02]  /*7540*/  LDG.E.U16 R40, desc[UR10][R8.64] ;  /* 0x0000000a08287981 */ /* 0x000f64000c1e1500 */
[C---:B------:R-:W-:Y:S02]  /*7550*/  IMAD.WIDE R14, R2.reuse, 0x2, R242 ;  /* 0x00000002020e7825 */ /* 0x040fe400078e02f2 */
[----:B------:R-:W5:Y:S02]  /*7560*/  LDG.E.U16 R36, desc[UR10][R6.64] ;  /* 0x0000000a06247981 */ /* 0x000f64000c1e1500 */
[----:B-1----:R-:W-:-:S02]  /*7570*/  IMAD.WIDE R30, R2, 0x2, R210 ;  /* 0x00000002021e7825 */ /* 0x002fc400078e02d2 */
[----:B------:R0:W5:Y:S02]  /*7580*/  LDG.E.U16 R41, desc[UR10][R14.64] ;  /* 0x0000000a0e297981 */ /* 0x000164000c1e1500 */
[C---:B------:R-:W-:Y:S02]  /*7590*/  IMAD.WIDE R22, R2.reuse, 0x2, R52 ;  /* 0x0000000202167825 */ /* 0x040fe400078e0234 */
[----:B------:R-:W5:Y:S02]  /*75a0*/  LDG.E.U16 R30, desc[UR10][R30.64] ;  /* 0x0000000a1e1e7981 */ /* 0x000f64000c1e1500 */
[C---:B------:R-:W-:Y:S02]  /*75b0*/  IMAD.WIDE R12, R2.reuse, 0x2, R208 ;  /* 0x00000002020c7825 */ /* 0x040fe400078e02d0 */
[----:B------:R1:W5:Y:S02]  /*75c0*/  LDG.E.U16 R22, desc[UR10][R22.64] ;  /* 0x0000000a16167981 */ /* 0x000364000c1e1500 */
[----:B0-----:R-:W-:-:S02]  /*75d0*/  IMAD.WIDE R14, R2, 0x2, R50 ;  /* 0x00000002020e7825 */ /* 0x001fc400078e0232 */
[----:B------:R-:W5:Y:S02]  /*75e0*/  LDG.E.U16 R12, desc[UR10][R12.64] ;  /* 0x0000000a0c0c7981 */ /* 0x000f64000c1e1500 */
[C---:B------:R-:W-:Y:S02]  /*75f0*/  IMAD.WIDE R8, R2.reuse, 0x2, R238 ;  /* 0x0000000202087825 */ /* 0x040fe400078e02ee */
[----:B------:R-:W5:Y:S02]  /*7600*/  LDG.E.U16 R14, desc[UR10][R14.64] ;  /* 0x0000000a0e0e7981 */ /* 0x000f64000c1e1500 */
[C---:B------:R-:W-:Y:S02]  /*7610*/  IMAD.WIDE R6, R2.reuse, 0x2, R222 ;  /* 0x0000000202067825 */ /* 0x040fe400078e02de */
[----:B------:R-:W5:Y:S02]  /*7620*/  LDG.E.U16 R8, desc[UR10][R8.64] ;  /* 0x0000000a08087981 */ /* 0x000f64000c1e1500 */
[----:B------:R-:W-:-:S02]  /*7630*/  IMAD.WIDE R4, R2, 0x2, R206 ;  /* 0x0000000202047825 */ /* 0x000fc400078e02ce */
[----:B------:R-:W5:Y:S04]  /*7640*/  LDG.E.U16 R6, desc[UR10][R6.64] ;  /* 0x0000000a06067981 */ /* 0x000f68000c1e1500 */
[----:B------:R-:W5:Y:S01]  /*7650*/  LDG.E.U16 R4, desc[UR10][R4.64] ;  /* 0x0000000a04047981 */ /* 0x000f62000c1e1500 */
[C---:B------:R-:W-:Y:S02]  /*7660*/  LOP3.LUT R50, R134.reuse, 0x10, RZ, 0x3c, !PT ;  /* 0x0000001086327812 */ /* 0x040fe400078e3cff */
[C---:B------:R-:W-:Y:S01]  /*7670*/  LOP3.LUT R49, R134.reuse, 0x20, RZ, 0x3c, !PT ;  /* 0x0000002086317812 */ /* 0x040fe200078e3cff */
[----:B------:R-:W-:Y:S04]  /*7680*/  STS.U16 [R134+UR6+0x14800], R19 ;  /* 0x0148001386007988 */ /* 0x000fe80008000406 */
[----:B------:R-:W-:Y:S01]  /*7690*/  STS.U16 [R134+UR6+0x14c00], R45 ;  /* 0x014c002d86007988 */ /* 0x000fe20008000406 */
[----:B------:R-:W-:-:S02]  /*76a0*/  LOP3.LUT R27, R134, 0x30, RZ, 0x3c, !PT ;  /* 0x00000030861b7812 */ /* 0x000fc400078e3cff */
[C---:B------:R-:W-:Y:S01]  /*76b0*/  LOP3.LUT R33, R134.reuse, 0x40, RZ, 0x3c, !PT ;  /* 0x0000004086217812 */ /* 0x040fe200078e3cff */
[----:B------:R-:W-:Y:S01]  /*76c0*/  UMOV UR72, 0x1 ;  /* 0x0000000100487882 */ /* 0x000fe20000000000 */
[----:B-1----:R-:W-:Y:S01]  /*76d0*/  LOP3.LUT R23, R134, 0x60, RZ, 0x3c, !PT ;  /* 0x0000006086177812 */ /* 0x002fe200078e3cff */
[----:B------:R-:W-:-:S04]  /*76e0*/  @!UP0 UIADD3 UR72, UPT, UPT, -UR72, 0x100000, URZ ;  /* 0x0010000048488890 */ /* 0x000fc8000fffe1ff */
[----:B------:R-:W-:Y:S02]  /*76f0*/  @!UP0 USHF.L.U32 UR73, UR72, 0xb, URZ ;  /* 0x0000000b48498899 */ /* 0x000fe400080006ff */
[----:B------:R-:W-:Y:S01]  /*7700*/  @!UP0 USHF.L.U32 UR72, UR72, 0x1, URZ ;  /* 0x0000000148488899 */ /* 0x000fe200080006ff */
[C---:B------:R-:W-:Y:S01]  /*7710*/  LOP3.LUT R17, R134.reuse, 0x70, RZ, 0x3c, !PT ;  /* 0x0000007086117812 */ /* 0x040fe200078e3cff */
[----:B------:R-:W-:Y:S01]  /*7720*/  VOTEU.ALL UP2, P1 ;  /* 0x0000000000ff7886 */ /* 0x000fe20000840000 */
[----:B---3--:R-:W-:Y:S04]  /*7730*/  STS.U16 [R134+UR6+0x14400], R11 ;  /* 0x0144000b86007988 */ /* 0x008fe80008000406 */
[----:B----4-:R-:W-:Y:S04]  /*7740*/  STS.U16 [R134+UR6+0x14000], R21 ;  /* 0x0140001586007988 */ /* 0x010fe80008000406 */
[----:B--2---:R-:W-:Y:S04]  /*7750*/  STS.U16 [R50+UR6+0x14080], R10 ;  /* 0x0140800a32007988 */ /* 0x004fe80008000406 */
[----:B------:R-:W-:Y:S04]  /*7760*/  STS.U16 [R50+UR6+0x14480], R37 ;  /* 0x0144802532007988 */ /* 0x000fe80008000406 */
[----:B------:R-:W-:Y:S04]  /*7770*/  STS.U16 [R50+UR6+0x14880], R42 ;  /* 0x0148802a32007988 */ /* 0x000fe80008000406 */
[----:B------:R-:W-:Y:S04]  /*7780*/  STS.U16 [R50+UR6+0x14c80], R46 ;  /* 0x014c802e32007988 */ /* 0x000fe80008000406 */
[----:B------:R-:W-:Y:S04]  /*7790*/  STS.U16 [R49+UR6+0x14100], R18 ;  /* 0x0141001231007988 */ /* 0x000fe80008000406 */
[----:B-----5:R-:W-:Y:S04]  /*77a0*/  STS.U16 [R49+UR6+0x14500], R38 ;  /* 0x0145002631007988 */ /* 0x020fe80008000406 */
[----:B------:R-:W-:Y:S04]  /*77b0*/  STS.U16 [R49+UR6+0x14900], R43 ;  /* 0x0149002b31007988 */ /* 0x000fe80008000406 */
[----:B------:R-:W-:Y:S04]  /*77c0*/  STS.U16 [R49+UR6+0x14d00], R47 ;  /* 0x014d002f31007988 */ /* 0x000fe80008000406 */
[----:B------:R-:W-:Y:S04]  /*77d0*/  STS.U16 [R27+UR6+0x14180], R34 ;  /* 0x014180221b007988 */ /* 0x000fe80008000406 */
[----:B------:R-:W-:Y:S04]  /*77e0*/  STS.U16 [R27+UR6+0x14580], R39 ;  /* 0x014580271b007988 */ /* 0x000fe80008000406 */
[----:B------:R-:W-:Y:S04]  /*77f0*/  STS.U16 [R27+UR6+0x14980], R44 ;  /* 0x0149802c1b007988 */ /* 0x000fe80008000406 */
[----:B------:R0:W-:Y:S04]  /*7800*/  STS.U16 [R27+UR6+0x14d80], R48 ;  /* 0x014d80301b007988 */ /* 0x0001e80008000406 */
[----:B------:R1:W-:Y:S04]  /*7810*/  STS.U16 [R33+UR6+0x14200], R35 ;  /* 0x0142002321007988 */ /* 0x0003e80008000406 */
[----:B------:R1:W-:Y:S01]  /*7820*/  STS.U16 [R33+UR6+0x14600], R40 ;  /* 0x0146002821007988 */ /* 0x0003e20008000406 */
[----:B0-----:R-:W-:-:S03]  /*7830*/  LOP3.LUT R27, R134, 0x50, RZ, 0x3c, !PT ;  /* 0x00000050861b7812 */ /* 0x001fc600078e3cff */
        /* <DEDUP_REMOVED lines=14> */
[----:B------:R0:W-:Y:S06]  /*7920*/  MEMBAR.ALL.CTA ;  /* 0x0000000000007992 */ /* 0x0001ec0000008000 */
[----:B0-----:R-:W-:Y:S04]  /*7930*/  FENCE.VIEW.ASYNC.S ;  /* 0x00000000000073c6 */ /* 0x001fe80000000000 */
[----:B------:R-:W0:Y:S02]  /*7940*/  FENCE.VIEW.ASYNC.S ;  /* 0x00000000000073c6 */ /* 0x000e240000000000 */
[----:B0-----:R1:W0:Y:S02]  /*7950*/  @!UP2 SYNCS.EXCH.64 URZ, [UR6+0x1c010], UR72 ;  /* 0x01c0104806ffa5b2 */ /* 0x0012240008000100 */
[----:B0-----:R-:W-:Y:S06]  /*7960*/  BAR.SYNC.DEFER_BLOCKING 0x0 ;  /* 0x0000000000007b1d */ /* 0x001fec0000010000 */
[----:B-1----:R-:W-:Y:S05]  /*7970*/  BRA.U UP1, `(.L_x_13) ;  /* 0x0000000101b07547 */ /* 0x002fea000b800000 */
[----:B------:R-:W2:Y:S01]  /*7980*/  LDL R10, [R1+0x64] ;  /* 0x00006400010a7983 */ /* 0x000ea20000100800 */
[----:B------:R-:W-:Y:S02]  /*7990*/  R2UR UR5, R145 ;  /* 0x00000000910572ca */ /* 0x000fe400000e0000 */
[----:B------:R-:W-:Y:S02]  /*79a0*/  ELECT P2, URZ, PT ;  /* 0x0000000000ff782f */ /* 0x000fe40003840000 */
[----:B------:R-:W-:Y:S01]  /*79b0*/  MOV.SPILL R4, UR7 ;  /* 0x0000000700047c02 */ /* 0x000fe20009000f00 */
[----:B------:R-:W-:Y:S01]  /*79c0*/  UMOV UR7, 0x8088490 ;  /* 0x0808849000077882 */ /* 0x000fe20000000000 */
[----:B------:R-:W-:Y:S01]  /*79d0*/  MOV.SPILL R5, UR6 ;  /* 0x0000000600057c02 */ /* 0x000fe20009000f00 */
[----:B------:R-:W-:-:S06]  /*79e0*/  UMOV UR6, 0x0 ;  /* 0x0000000000067882 */ /* 0x000fcc0000000000 */
[----:B------:R-:W-:Y:S01]  /*79f0*/  IMAD.U32 R6, RZ, RZ, UR5 ;  /* 0x00000005ff067e24 */ /* 0x000fe2000f8e00ff */
[----:B------:R-:W-:Y:S01]  /*7a00*/  R2UR UR5, R252 ;  /* 0x00000000fc0572ca */ /* 0x000fe200000e0000 */
[----:B------:R-:W-:Y:S01]  /*7a10*/  @P2 IMAD.MOV.U32 R9, RZ, RZ, 0x40004040 ;  /* 0x40004040ff092424 */ /* 0x000fe200078e00ff */
[----:B------:R-:W-:Y:S02]  /*7a20*/  @P2 MOV R7, 0x40004040 ;  /* 0x4000404000072802 */ /* 0x000fe40000000f00 */
[----:B------:R-:W-:Y:S02]  /*7a30*/  @P2 R2UR UR72, R6 ;  /* 0x00000000064822ca */ /* 0x000fe400000e0000 */
[----:B------:R-:W-:Y:S02]  /*7a40*/  @P2 R2UR UR73, R7 ;  /* 0x00000000074922ca */ /* 0x000fe400000e0000 */
[----:B------:R-:W-:-:S05]  /*7a50*/  @P2 R2UR UR75, R9 ;  /* 0x00000000094b22ca */ /* 0x000fca00000e0000 */
[----:B------:R-:W-:-:S05]  /*7a60*/  IMAD.U32 R8, RZ, RZ, UR5 ;  /* 0x00000005ff087e24 */ /* 0x000fca000f8e00ff */
[----:B------:R-:W-:-:S13]  /*7a70*/  @P2 R2UR UR74, R8 ;  /* 0x00000000084a22ca */ /* 0x000fda00000e0000 */
[----:B------:R0:W-:Y:S02]  /*7a80*/  UTCHMMA gdesc[UR72], gdesc[UR74], tmem[UR9], tmem[UR6], idesc[UR7], !UPT ;  /* 0x00ff064a480075ea */ /* 0x0001e4000f800009 */
[----:B0-----:R-:W-:Y:S01]  /*7a90*/  R2UR.FILL UR6, R5 ;  /* 0x00000000050672ca */ /* 0x001fe200004e0000 */
[----:B------:R-:W-:Y:S01]  /*7aa0*/  HFMA2 R5, -RZ, RZ, 0, 0 ;  /* 0x00000000ff057431 */ /* 0x000fe200000001ff */
[----:B------:R-:W-:Y:S01]  /*7ab0*/  R2UR.FILL UR7, R4 ;  /* 0x00000000040772ca */ /* 0x000fe200004e0000 */
[----:B------:R-:W-:Y:S01]  /*7ac0*/  UMOV UR72, 0x0 ;  /* 0x0000000000487882 */ /* 0x000fe20000000000 */
[----:B------:R-:W-:Y:S01]  /*7ad0*/  UMOV UR73, 0x8088490 ;  /* 0x0808849000497882 */ /* 0x000fe20000000000 */
[----:B------:R-:W-:Y:S01]  /*7ae0*/  UMOV UR74, 0x0 ;  /* 0x00000000004a7882 */ /* 0x000fe20000000000 */
[----:B------:R-:W-:Y:S01]  /*7af0*/  UMOV UR75, 0x8088490 ;  /* 0x08088490004b7882 */ /* 0x000fe20000000000 */
[----:B------:R0:W-:Y:S01]  /*7b00*/  UTCHMMA gdesc[UR34], gdesc[UR12], tmem[UR9], tmem[UR72], idesc[UR73], UPT ;  /* 0x00ff480c220075ea */ /* 0x0001e2000b800009 */
        /* <DEDUP_REMOVED lines=14> */
[----:B--2---:R-:W-:-:S05]  /*7bf0*/  VIADD R4, R10, 0x1c010 ;  /* 0x0001c0100a047836 */ /* 0x004fca0000000000 */
[----:B------:R-:W-:-:S04]  /*7c00*/  @P2 MOV R4, R4 ;  /* 0x0000000400042202 */ /* 0x000fc80000000f00 */
[----:B------:R-:W-:-:S13]  /*7c10*/  @P2 R2UR UR5, R4 ;  /* 0x00000000040522ca */ /* 0x000fda00000e0000 */
[----:B------:R0:W-:Y:S01]  /*7c20*/  UTCBAR [UR5], URZ ;  /* 0x000000ff050073e9 */ /* 0x0001e200080000ff */
[----:B------:R-:W-:Y:S01]  /*7c30*/  NOP ;  /* 0x0000000000007918 */ /* 0x000fe20000000000 */
.L_x_13:
[----:B------:R-:W1:Y:S02]  /*7c40*/  SYNCS.PHASECHK.TRANS64.TRYWAIT P2, [UR6+0x1c010], RZ ;  /* 0x01c010ffff0075a7 */ /* 0x000e640008041106 */
[----:B-1----:R-:W-:Y:S05]  /*7c50*/  @!P2 BRA `(.L_x_14) ;  /* 0x000000640044a947 */ /* 0x002fea0003800000 */
.L_x_23:
[----:B------:R-:W2:Y:S04]  /*7c60*/  LDL R4, [R1+0x60] ;  /* 0x0000600001047983 */ /* 0x000ea80000100800 */
[----:B------:R-:W3:Y:S04]  /*7c70*/  LDL R44, [R1+0x58] ;  /* 0x00005800012c7983 */ /* 0x000ee80000100800 */
[----:B------:R-:W4:Y:S04]  /*7c80*/  LDL R43, [R1+0x54] ;  /* 0x00005400012b7983 */ /* 0x000f280000100800 */
[----:B------:R-:W5:Y:S04]  /*7c90*/  LDL.64 R28, [R1+0x48] ;  /* 0x00004800011c7983 */ /* 0x000f680000100a00 */
[----:B------:R-:W3:Y:S01]  /*7ca0*/  LDL.64 R26, [R1+0x40] ;  /* 0x00004000011a7983 */ /* 0x000ee20000100a00 */
[----:B------:R-:W-:Y:S06]  /*7cb0*/  BAR.SYNC.DEFER_BLOCKING 0x0 ;  /* 0x0000000000007b1d */ /* 0x000fec0000010000 */
[----:B------:R-:W3:Y:S01]  /*7cc0*/  @!P1 SYNCS.CCTL.IV [UR6+0x1c010] ;  /* 0x01c01000ff0099b1 */ /* 0x000ee20008000006 */
[----:B0-2---:R-:W-:-:S13]  /*7cd0*/  R2UR UR5, R4 ;  /* 0x00000000040572ca */ /* 0x005fda00000e0000 */
[----:B------:R-:W-:Y:S01]  /*7ce0*/  LDTM.16dp32bit_t0_t15.x16 R4, tmem[UR5] ;  /* 0x00000005000479ee */ /* 0x000fe20008a00000 */
[----:B------:R-:W0:Y:S01]  /*7cf0*/  LDTM.16dp32bit_t16_t31.x16 R4, tmem[UR5+0x10] ;  /* 0x00001005000479ee */ /* 0x000e220008a20000 */
[----:B------:R-:W0:Y:S01]  /*7d00*/  LDCU UR5, c[0x0][0x3a8] ;  /* 0x00007500ff0577ac */ /* 0x000e220008000800 */
[----:B------:R-:W-:Y:S01]  /*7d10*/  NOP ;  /* 0x0000000000007918 */ /* 0x000fe20000000000 */
[----:B0-----:R-:W-:Y:S01]  /*7d20*/  FMUL R21, R4, UR5 ;  /* 0x0000000504157c20 */ /* 0x001fe20008400000 */
[----:B------:R-:W-:Y:S01]  /*7d30*/  FMUL R22, R5, UR5 ;  /* 0x0000000505167c20 */ /* 0x000fe20008400000 */
[----:B------:R-:W-:Y:S01]  /*7d40*/  FMUL R23, R6, UR5 ;  /* 0x0000000506177c20 */ /* 0x000fe20008400000 */
[----:B------:R-:W-:Y:S01]  /*7d50*/  FMUL R24, R7, UR5 ;  /* 0x0000000507187c20 */ /* 0x000fe20008400000 */
[----:B------:R-:W-:-:S03]  /*7d60*/  FMUL R25, R8, UR5 ;  /* 0x0000000508197c20 */ /* 0x000fc60008400000 */
[----:B------:R-:W-:Y:S01]  /*7d70*/  FMNMX3 R23, R21, R22, R23, !PT ;  /* 0x0000001615177276 */ /* 0x000fe20007800017 */
[----:B------:R-:W-:Y:S01]  /*7d80*/  FMUL R21, R9, UR5 ;  /* 0x0000000509157c20 */ /* 0x000fe20008400000 */
[----:B------:R-:W-:Y:S02]  /*7d90*/  FMUL R22, R10, UR5 ;  /* 0x000000050a167c20 */ /* 0x000fe40008400000 */
[----:B------:R-:W-:Y:S01]  /*7da0*/  FMNMX3 R25, R23, R24, R25, !PT ;  /* 0x0000001817197276 */ /* 0x000fe20007800019 */
[----:B------:R-:W-:Y:S01]  /*7db0*/  FMUL R23, R11, UR5 ;  /* 0x000000050b177c20 */ /* 0x000fe20008400000 */
[----:B------:R-:W-:Y:S02]  /*7dc0*/  FMUL R24, R12, UR5 ;  /* 0x000000050c187c20 */ /* 0x000fe40008400000 */
[----:B------:R-:W-:Y:S01]  /*7dd0*/  FMNMX3 R25, R25, R21, R22, !PT ;  /* 0x0000001519197276 */ /* 0x000fe20007800016 */
[----:B------:R-:W-:Y:S01]  /*7de0*/  FMUL R21, R13, UR5 ;  /* 0x000000050d157c20 */ /* 0x000fe20008400000 */
[----:B------:R-:W-:-:S02]  /*7df0*/  FMUL R22, R14, UR5 ;  /* 0x000000050e167c20 */ /* 0x000fc40008400000 */
[----:B------:R-:W-:Y:S01]  /*7e00*/  FMNMX3 R25, R25, R23, R24, !PT ;  /* 0x0000001719197276 */ /* 0x000fe20007800018 */
[----:B------:R-:W-:Y:S01]  /*7e10*/  FMUL R23, R15, UR5 ;  /* 0x000000050f177c20 */ /* 0x000fe20008400000 */
[----:B------:R-:W-:Y:S02]  /*7e20*/  FMUL R24, R16, UR5 ;  /* 0x0000000510187c20 */ /* 0x000fe40008400000 */
[----:B------:R-:W-:Y:S01]  /*7e30*/  FMNMX3 R25, R25, R21, R22, !PT ;  /* 0x0000001519197276 */ /* 0x000fe20007800016 */
[----:B------:R-:W-:Y:S01]  /*7e40*/  FMUL R21, R17, UR5 ;  /* 0x0000000511157c20 */ /* 0x000fe20008400000 */
[----:B------:R-:W-:Y:S02]  /*7e50*/  FMUL R22, R18, UR5 ;  /* 0x0000000512167c20 */ /* 0x000fe40008400000 */
[----:B------:R-:W-:Y:S01]  /*7e60*/  FMNMX3 R24, R25, R23, R24, !PT ;  /* 0x0000001719187276 */ /* 0x000fe20007800018 */
[----:B------:R-:W-:-:S03]  /*7e70*/  FMUL R23, R19, UR5 ;  /* 0x0000000513177c20 */ /* 0x000fc60008400000 */
[----:B------:R-:W-:-:S04]  /*7e80*/  FMNMX3 R22, R24, R21, R22, !PT ;  /* 0x0000001518167276 */ /* 0x000fc80007800016 */
[----:B------:R-:W-:-:S05]  /*7e90*/  FMNMX R23, R23, R22, !PT ;  /* 0x0000001617177209 */ /* 0x000fca0007800000 */
[----:B------:R-:W0:Y:S02]  /*7ea0*/  SHFL.BFLY PT, R133, R23, 0x10, 0x1f ;  /* 0x0e001f0017857f89 */ /* 0x000e2400000e0000 */
[----:B0-----:R-:W-:-:S05]  /*7eb0*/  FMNMX3 R133, R23, R133, R20, !PT ;  /* 0x0000008517857276 */ /* 0x001fca0007800014 */
[----:B------:R-:W-:-:S04]  /*7ec0*/  FFMA R4, R4, UR5, -R133 ;  /* 0x0000000504047c23 */ /* 0x000fc80008000885 */
[----:B------:R-:W-:Y:S01]  /*7ed0*/  FMUL R4, R4, 1.4426950216293334961 ;  /* 0x3fb8aa3b04047820 */ /* 0x000fe20000400000 */
[----:B------:R-:W-:-:S03]  /*7ee0*/  FFMA R5, R5, UR5, -R133 ;  /* 0x0000000505057c23 */ /* 0x000fc60008000885 */
[----:B------:R0:W-:Y:S01]  /*7ef0*/  MUFU.EX2 R30, R4 ;  /* 0x00000004001e7308 */ /* 0x0001e20000000800 */
[----:B------:R-:W-:Y:S01]  /*7f00*/  FMUL R5, R5, 1.4426950216293334961 ;  /* 0x3fb8aa3b05057820 */ /* 0x000fe20000400000 */
[----:B------:R-:W-:Y:S01]  /*7f10*/  FFMA R6, R6, UR5, -R133 ;  /* 0x0000000506067c23 */ /* 0x000fe20008000885 */
[----:B0-----:R-:W-:-:S05]  /*7f20*/  FADD R4, -R133, R20 ;  /* 0x0000001485047221 */ /* 0x001fca0000000100 */
[----:B------:R-:W0:Y:S01]  /*7f30*/  MUFU.EX2 R31, R5 ;  /* 0x00000005001f7308 */ /* 0x000e220000000800 */
[----:B------:R-:W-:Y:S01]  /*7f40*/  FMUL R4, R4, 1.4426950216293334961 ;  /* 0x3fb8aa3b04047820 */ /* 0x000fe20000400000 */
[----:B------:R-:W-:Y:S01]  /*7f50*/  FMUL R6, R6, 1.4426950216293334961 ;  /* 0x3fb8aa3b06067820 */ /* 0x000fe20000400000 */
[----:B------:R-:W-:-:S05]  /*7f60*/  FFMA R7, R7, UR5, -R133 ;  /* 0x0000000507077c23 */ /* 0x000fca0008000885 */
[----:B------:R-:W3:Y:S01]  /*7f70*/  MUFU.EX2 R135, R4 ;  /* 0x0000000400877308 */ /* 0x000ee20000000800 */
[----:B------:R-:W-:Y:S01]  /*7f80*/  FMUL R7, R7, 1.4426950216293334961 ;  /* 0x3fb8aa3b07077820 */ /* 0x000fe20000400000 */
[--C-:B------:R-:W-:Y:S01]  /*7f90*/  FFMA R8, R8, UR5, -R133.reuse ;  /* 0x0000000508087c23 */ /* 0x100fe20008000885 */
[----:B------:R-:W-:-:S05]  /*7fa0*/  FFMA R9, R9, UR5, -R133 ;  /* 0x0000000509097c23 */ /* 0x000fca0008000885 */
[----:B------:R-:W1:Y:S01]  /*7fb0*/  MUFU.EX2 R32, R6 ;  /* 0x0000000600207308 */ /* 0x000e620000000800 */
[----:B------:R-:W-:Y:S01]  /*7fc0*/  FMUL R8, R8, 1.4426950216293334961 ;  /* 0x3fb8aa3b08087820 */ /* 0x000fe20000400000 */
[----:B------:R-:W-:Y:S01]  /*7fd0*/  FMUL R9, R9, 1.4426950216293334961 ;  /* 0x3fb8aa3b09097820 */ /* 0x000fe20000400000 */
[----:B------:R-:W-:-:S05]  /*7fe0*/  FFMA R10, R10, UR5, -R133 ;  /* 0x000000050a0a7c23 */ /* 0x000fca0008000885 */
[----:B------:R-:W2:Y:S01]  /*7ff0*/  MUFU.EX2 R35, R7 ;  /* 0x0000000700237308 */ /* 0x000ea20000000800 */
[----:B------:R-:W-:Y:S01]  /*8000*/  FMUL R10, R10, 1.4426950216293334961 ;  /* 0x3fb8aa3b0a0a7820 */ /* 0x000fe20000400000 */
[----:B------:R-:W-:Y:S01]  /*8010*/  FFMA R11, R11, UR5, -R133 ;  /* 0x000000050b0b7c23 */ /* 0x000fe20008000885 */
[----:B0-----:R-:W-:-:S05]  /*8020*/  FADD R5, R30, R31 ;  /* 0x0000001f1e057221 */ /* 0x001fca0000000000 */
[----:B------:R-:W0:Y:S01]  /*8030*/  MUFU.EX2 R33, R8 ;  /* 0x0000000800217308 */ /* 0x000e220000000800 */
[----:B---3--:R3:W-:Y:S01]  /*8040*/  STSM.16.M88 [R44+0x14000], R135 ;  /* 0x014000872c007844 */ /* 0x0087e20000000000 */
[----:B------:R-:W-:Y:S01]  /*8050*/  FMUL R11, R11, 1.4426950216293334961 ;  /* 0x3fb8aa3b0b0b7820 */ /* 0x000fe20000400000 */
[----:B-1----:R-:W-:-:S05]  /*8060*/  FADD R6, R32, R5 ;  /* 0x0000000520067221 */ /* 0x002fca0000000000 */
[----:B------:R-:W1:Y:S01]  /*8070*/  MUFU.EX2 R36, R9 ;  /* 0x0000000900247308 */ /* 0x000e620000000800 */
[----:B------:R-:W-:Y:S01]  /*8080*/  FFMA R12, R12, UR5, -R133 ;  /* 0x000000050c0c7c23 */ /* 0x000fe20008000885 */
[----:B--2---:R-:W-:-:S06]  /*8090*/  FADD R6, R35, R6 ;  /* 0x0000000623067221 */ /* 0x004fcc0000000000 */
[----:B------:R-:W2:Y:S01]  /*80a0*/  MUFU.EX2 R34, R10 ;  /* 0x0000000a00227308 */ /* 0x000ea20000000800 */
[----:B------:R-:W-:Y:S01]  /*80b0*/  FMUL R12, R12, 1.4426950216293334961 ;  /* 0x3fb8aa3b0c0c7820 */ /* 0x000fe20000400000 */
[----:B------:R-:W-:Y:S01]  /*80c0*/  FFMA R13, R13, UR5, -R133 ;  /* 0x000000050d0d7c23 */ /* 0x000fe20008000885 */
[----:B0-----:R-:W-:-:S05]  /*80d0*/  FADD R5, R33, R6 ;  /* 0x0000000621057221 */ /* 0x001fca0000000000 */
[----:B------:R-:W0:Y:S01]  /*80e0*/  MUFU.EX2 R39, R11 ;  /* 0x0000000b00277308 */ /* 0x000e220000000800 */
[----:B------:R-:W-:Y:S01]  /*80f0*/  FMUL R13, R13, 1.4426950216293334961 ;  /* 0x3fb8aa3b0d0d7820 */ /* 0x000fe20000400000 */
[----:B------:R-:W-:Y:S01]  /*8100*/  FFMA R14, R14, UR5, -R133 ;  /* 0x000000050e0e7c23 */ /* 0x000fe20008000885 */
[----:B-1----:R-:W-:Y:S01]  /*8110*/  FADD R5, R36, R5 ;  /* 0x0000000524057221 */ /* 0x002fe20000000000 */
[----:B------:R-:W-:-:S04]  /*8120*/  IMAD.U32 R8, R0, -0x80000000, RZ ;  /* 0x8000000000087824 */ /* 0x000fc800078e00ff */
[----:B------:R-:W1:Y:S01]  /*8130*/  MUFU.EX2 R37, R12 ;  /* 0x0000000c00257308 */ /* 0x000e620000000800 */
[----:B------:R-:W-:Y:S01]  /*8140*/  FMUL R14, R14, 1.4426950216293334961 ;  /* 0x3fb8aa3b0e0e7820 */ /* 0x000fe20000400000 */
[----:B------:R-:W-:Y:S01]  /*8150*/  FFMA R15, R15, UR5, -R133 ;  /* 0x000000050f0f7c23 */ /* 0x000fe20008000885 */
[----:B--2---:R-:W-:Y:S01]  /*8160*/  FADD R0, R34, R5 ;  /* 0x0000000522007221 */ /* 0x004fe20000000000 */
[----:B------:R-:W-:-:S04]  /*8170*/  FFMA R16, R16, UR5, -R133 ;  /* 0x0000000510107c23 */ /* 0x000fc80008000885 */
[----:B------:R-:W2:Y:S01]  /*8180*/  MUFU.EX2 R40, R13 ;  /* 0x0000000d00287308 */ /* 0x000ea20000000800 */
[----:B------:R-:W-:Y:S01]  /*8190*/  FMUL R15, R15, 1.4426950216293334961 ;  /* 0x3fb8aa3b0f0f7820 */ /* 0x000fe20000400000 */
[----:B0-----:R-:W-:Y:S01]  /*81a0*/  FADD R4, R39, R0 ;  /* 0x0000000027047221 */ /* 0x001fe20000000000 */
[----:B------:R-:W-:Y:S01]  /*81b0*/  BAR.SYNC.DEFER_BLOCKING 0x0 ;  /* 0x0000000000007b1d */ /* 0x000fe20000010000 */
[----:B------:R-:W-:Y:S01]  /*81c0*/  FMUL R16, R16, 1.4426950216293334961 ;  /* 0x3fb8aa3b10107820 */ /* 0x000fe20000400000 */
[----:B------:R-:W-:-:S04]  /*81d0*/  FFMA R17, R17, UR5, -R133 ;  /* 0x0000000511117c23 */ /* 0x000fc80008000885 */
[----:B------:R-:W0:Y:S01]  /*81e0*/  MUFU.EX2 R38, R14 ;  /* 0x0000000e00267308 */ /* 0x000e220000000800 */
[----:B------:R-:W-:Y:S01]  /*81f0*/  FMUL R17, R17, 1.4426950216293334961 ;  /* 0x3fb8aa3b11117820 */ /* 0x000fe20000400000 */
[----:B------:R-:W-:Y:S01]  /*8200*/  FFMA R18, R18, UR5, -R133 ;  /* 0x0000000512127c23 */ /* 0x000fe20008000885 */
[----:B-1----:R-:W-:-:S05]  /*8210*/  FADD R5, R37, R4 ;  /* 0x0000000425057221 */ /* 0x002fca0000000000 */
[----:B------:R-:W1:Y:S01]  /*8220*/  MUFU.EX2 R41, R15 ;  /* 0x0000000f00297308 */ /* 0x000e620000000800 */
[----:B----4-:R4:W4:Y:S01]  /*8230*/  LDSM.16.M88 R0, [R43+UR6+0x14000] ;  /* 0x014000062b00783b */ /* 0x0109220008000000 */
[----:B------:R-:W4:Y:S06]  /*8240*/  SYNCS.PHASECHK.TRANS64.TRYWAIT P2, [UR4], R8 ;  /* 0x00000008ff0075a7 */ /* 0x000f2c0008041104 */
[----:B------:R-:W1:Y:S01]  /*8250*/  MUFU.EX2 R42, R16 ;  /* 0x00000010002a7308 */ /* 0x000e620000000800 */
[----:B------:R-:W-:Y:S01]  /*8260*/  FMUL R18, R18, 1.4426950216293334961 ;  /* 0x3fb8aa3b12127820 */ /* 0x000fe20000400000 */
[----:B------:R-:W-:Y:S01]  /*8270*/  FFMA R19, R19, UR5, -R133 ;  /* 0x0000000513137c23 */ /* 0x000fe20008000885 */
[----:B--2---:R-:W-:-:S05]  /*8280*/  FADD R5, R40, R5 ;  /* 0x0000000528057221 */ /* 0x004fca0000000000 */
[----:B------:R-:W2:Y:S01]  /*8290*/  MUFU.EX2 R59, R17 ;  /* 0x00000011003b7308 */ /* 0x000ea20000000800 */
[----:B------:R-:W-:Y:S01]  /*82a0*/  FMUL R19, R19, 1.4426950216293334961 ;  /* 0x3fb8aa3b13137820 */ /* 0x000fe20000400000 */
[----:B0-----:R-:W-:-:S06]  /*82b0*/  FADD R4, R38, R5 ;  /* 0x0000000526047221 */ /* 0x001fcc0000000000 */
[----:B------:R-:W0:Y:S01]  /*82c0*/  MUFU.EX2 R57, R18 ;  /* 0x0000001200397308 */ /* 0x000e220000000800 */
[----:B-1----:R-:W-:-:S07]  /*82d0*/  FADD R5, R41, R4 ;  /* 0x0000000429057221 */ /* 0x002fce0000000000 */
[----:B---3--:R-:W1:Y:S01]  /*82e0*/  MUFU.EX2 R44, R19 ;  /* 0x00000013002c7308 */ /* 0x008e620000000800 */
[----:B------:R-:W-:-:S04]  /*82f0*/  FADD R4, R42, R5 ;  /* 0x000000052a047221 */ /* 0x000fc80000000000 */
[----:B--2---:R-:W-:-:S04]  /*8300*/  FADD R4, R59, R4 ;  /* 0x000000043b047221 */ /* 0x004fc80000000000 */
[----:B0-----:R-:W-:-:S04]  /*8310*/  FADD R143, R57, R4 ;  /* 0x00000004398f7221 */ /* 0x001fc80000000000 */
[----:B-1----:R-:W-:Y:S01]  /*8320*/  FADD R143, R44, R143 ;  /* 0x0000008f2c8f7221 */ /* 0x002fe20000000000 */
[----:B-----5:R-:W-:-:S04]  /*8330*/  IMAD.WIDE R4, R3, 0x2, R28 ;  /* 0x0000000203047825 */ /* 0x020fc800078e021c */
[----:B------:R0:W1:Y:S01]  /*8340*/  SHFL.BFLY PT, R46, R143, 0x10, 0x1f ;  /* 0x0e001f008f2e7f89 */ /* 0x00006200000e0000 */
[----:B------:R-:W-:Y:S01]  /*8350*/  IMAD.WIDE R6, R3, 0x2, R26 ;  /* 0x0000000203067825 */ /* 0x000fe200078e021a */
[----:B----4-:R-:W-:Y:S06]  /*8360*/  @!P2 BRA `(.L_x_15) ;  /* 0x0000005c008ca947 */ /* 0x010fec0003800000 */
.L_x_24:
[----:B------:R-:W2:Y:S01]  /*8370*/  LDL R9, [R1+0x50] ;  /* 0x0000500001097983 */ /* 0x000ea20000100800 */
[----:B------:R-:W-:-:S03]  /*8380*/  IMAD.WIDE R14, R3, 0x2, R204 ;  /* 0x00000002030e7825 */ /* 0x000fc600078e02cc */
[----:B------:R-:W3:Y:S01]  /*8390*/  LDG.E.U16 R55, desc[UR10][R4.64] ;  /* 0x0000000a04377981 */ /* 0x000ee2000c1e1500 */
[----:B------:R-:W-:-:S03]  /*83a0*/  IMAD.WIDE R16, R3, 0x2, R202 ;  /* 0x0000000203107825 */ /* 0x000fc600078e02ca */
[----:B------:R4:W5:Y:S01]  /*83b0*/  LDG.E.U16 R51, desc[UR10][R14.64] ;  /* 0x0000000a0e337981 */ /* 0x000962000c1e1500 */
[----:B------:R-:W-:-:S03]  /*83c0*/  IMAD.WIDE R18, R3, 0x2, R200 ;  /* 0x0000000203127825 */ /* 0x000fc600078e02c8 */
[----:B------:R0:W3:Y:S01]  /*83d0*/  LDG.E.U16 R49, desc[UR10][R16.64] ;  /* 0x0000000a10317981 */ /* 0x0000e2000c1e1500 */
        /* <DEDUP_REMOVED lines=8> */
[----:B----4-:R-:W-:-:S03]  /*8460*/  IMAD.WIDE R14, R3, 0x2, R184 ;  /* 0x00000002030e7825 */ /* 0x010fc600078e02b8 */
[----:B------:R4:W3:Y:S01]  /*8470*/  LDG.E.U16 R53, desc[UR10][R6.64] ;  /* 0x0000000a06357981 */ /* 0x0008e2000c1e1500 */
[----:B0-----:R-:W-:-:S03]  /*8480*/  IMAD.WIDE R16, R3, 0x2, R182 ;  /* 0x0000000203107825 */ /* 0x001fc600078e02b6 */
[----:B------:R0:W3:Y:S01]  /*8490*/  LDG.E.U16 R67, desc[UR10][R10.64] ;  /* 0x0000000a0a437981 */ /* 0x0000e2000c1e1500 */
[----:B-1----:R-:W-:-:S03]  /*84a0*/  IMAD.WIDE R18, R3, 0x2, R180 ;  /* 0x0000000203127825 */ /* 0x002fc600078e02b4 */
[----:B------:R1:W5:Y:S01]  /*84b0*/  LDG.E.U16 R71, desc[UR10][R14.64] ;  /* 0x0000000a0e477981 */ /* 0x000362000c1e1500 */
[----:B------:R-:W-:-:S03]  /*84c0*/  IMAD.WIDE R20, R3, 0x2, R178 ;  /* 0x0000000203147825 */ /* 0x000fc600078e02b2 */
[----:B------:R0:W5:Y:S01]  /*84d0*/  LDG.E.U16 R73, desc[UR10][R16.64] ;  /* 0x0000000a10497981 */ /* 0x000162000c1e1500 */
[----:B------:R-:W-:-:S03]  /*84e0*/  IMAD.WIDE R22, R3, 0x2, R176 ;  /* 0x0000000203167825 */ /* 0x000fc600078e02b0 */
[----:B------:R0:W5:Y:S01]  /*84f0*/  LDG.E.U16 R75, desc[UR10][R18.64] ;  /* 0x0000000a124b7981 */ /* 0x000162000c1e1500 */
[----:B------:R-:W-:-:S03]  /*8500*/  IMAD.WIDE R12, R3, 0x2, R166 ;  /* 0x00000002030c7825 */ /* 0x000fc600078e02a6 */
[----:B------:R1:W5:Y:S01]  /*8510*/  LDG.E.U16 R77, desc[UR10][R20.64] ;  /* 0x0000000a144d7981 */ /* 0x000362000c1e1500 */
[----:B------:R-:W-:-:S03]  /*8520*/  IMAD.WIDE R4, R3, 0x2, R194 ;  /* 0x0000000203047825 */ /* 0x000fc600078e02c2 */
[----:B------:R1:W5:Y:S01]  /*8530*/  LDG.E.U16 R79, desc[UR10][R22.64] ;  /* 0x0000000a164f7981 */ /* 0x000362000c1e1500 */
[----:B----4-:R-:W-:-:S03]  /*8540*/  IMAD.WIDE R6, R3, 0x2, R192 ;  /* 0x0000000203067825 */ /* 0x010fc600078e02c0 */
[----:B------:R4:W5:Y:S01]  /*8550*/  LDG.E.U16 R89, desc[UR10][R12.64] ;  /* 0x0000000a0c597981 */ /* 0x000962000c1e1500 */
[----:B0-----:R-:W-:-:S03]  /*8560*/  IMAD.WIDE R10, R3, 0x2, R168 ;  /* 0x00000002030a7825 */ /* 0x001fc600078e02a8 */
[----:B------:R0:W5:Y:S01]  /*8570*/  LDG.E.U16 R61, desc[UR10][R4.64] ;  /* 0x0000000a043d7981 */ /* 0x000162000c1e1500 */
[----:B-1----:R-:W-:-:S03]  /*8580*/  IMAD.WIDE R14, R3, 0x2, R164 ;  /* 0x00000002030e7825 */ /* 0x002fc600078e02a4 */
[----:B------:R1:W5:Y:S01]  /*8590*/  LDG.E.U16 R63, desc[UR10][R6.64] ;  /* 0x0000000a063f7981 */ /* 0x000362000c1e1500 */
[----:B------:R-:W-:-:S03]  /*85a0*/  IMAD.WIDE R16, R3, 0x2, R162 ;  /* 0x0000000203107825 */ /* 0x000fc600078e02a2 */
[----:B------:R0:W5:Y:S01]  /*85b0*/  LDG.E.U16 R87, desc[UR10][R10.64] ;  /* 0x0000000a0a577981 */ /* 0x000162000c1e1500 */
[----:B------:R-:W-:-:S03]  /*85c0*/  IMAD.WIDE R18, R3, 0x2, R160 ;  /* 0x0000000203127825 */ /* 0x000fc600078e02a0 */
[----:B------:R-:W5:Y:S01]  /*85d0*/  LDG.E.U16 R15, desc[UR10][R14.64] ;  /* 0x0000000a0e0f7981 */ /* 0x000f62000c1e1500 */
[----:B------:R-:W-:-:S03]  /*85e0*/  IMAD.WIDE R20, R3, 0x2, R158 ;  /* 0x0000000203147825 */ /* 0x000fc600078e029e */
[----:B------:R-:W5:Y:S01]  /*85f0*/  LDG.E.U16 R17, desc[UR10][R16.64] ;  /* 0x0000000a10117981 */ /* 0x000f62000c1e1500 */
[----:B------:R-:W-:-:S03]  /*8600*/  IMAD.WIDE R22, R3, 0x2, R156 ;  /* 0x0000000203167825 */ /* 0x000fc600078e029c */
[----:B------:R-:W5:Y:S01]  /*8610*/  LDG.E.U16 R19, desc[UR10][R18.64] ;  /* 0x0000000a12137981 */ /* 0x000f62000c1e1500 */
[----:B----4-:R-:W-:-:S03]  /*8620*/  IMAD.WIDE R12, R3, 0x2, R152 ;  /* 0x00000002030c7825 */ /* 0x010fc600078e0298 */
[----:B------:R-:W4:Y:S01]  /*8630*/  LDG.E.U16 R21, desc[UR10][R20.64] ;  /* 0x0000000a14157981 */ /* 0x000f22000c1e1500 */
[----:B------:R-:W-:-:S03]  /*8640*/  IMAD.WIDE R24, R3, 0x2, R150 ;  /* 0x0000000203187825 */ /* 0x000fc600078e0296 */
[----:B------:R-:W4:Y:S01]  /*8650*/  LDG.E.U16 R23, desc[UR10][R22.64] ;  /* 0x0000000a16177981 */ /* 0x000f22000c1e1500 */
[----:B------:R-:W-:-:S03]  /*8660*/  IMAD.WIDE R26, R3, 0x2, R148 ;  /* 0x00000002031a7825 */ /* 0x000fc600078e0294 */
[----:B------:R-:W4:Y:S01]  /*8670*/  LDG.E.U16 R13, desc[UR10][R12.64] ;  /* 0x0000000a0c0d7981 */ /* 0x000f22000c1e1500 */
[----:B------:R-:W-:-:S03]  /*8680*/  IMAD.WIDE R28, R3, 0x2, R146 ;  /* 0x00000002031c7825 */ /* 0x000fc600078e0292 */
[----:B------:R-:W4:Y:S01]  /*8690*/  LDG.E.U16 R25, desc[UR10][R24.64] ;  /* 0x0000000a18197981 */ /* 0x000f22000c1e1500 */
[----:B0-----:R-:W-:-:S03]  /*86a0*/  IMAD.WIDE R4, R3, 0x2, R174 ;  /* 0x0000000203047825 */ /* 0x001fc600078e02ae */
[----:B------:R-:W4:Y:S01]  /*86b0*/  LDG.E.U16 R27, desc[UR10][R26.64] ;  /* 0x0000000a1a1b7981 */ /* 0x000f22000c1e1500 */
[----:B-1----:R-:W-:-:S03]  /*86c0*/  IMAD.WIDE R6, R3, 0x2, R172 ;  /* 0x0000000203067825 */ /* 0x002fc600078e02ac */
[----:B------:R-:W4:Y:S01]  /*86d0*/  LDG.E.U16 R81, desc[UR10][R4.64] ;  /* 0x0000000a04517981 */ /* 0x000f22000c1e1500 */
[----:B------:R-:W-:-:S03]  /*86e0*/  IMAD.WIDE R10, R3, 0x2, R154 ;  /* 0x00000002030a7825 */ /* 0x000fc600078e029a */
[----:B------:R-:W4:Y:S04]  /*86f0*/  LDG.E.U16 R83, desc[UR10][R6.64] ;  /* 0x0000000a06537981 */ /* 0x000f28000c1e1500 */
[----:B------:R-:W4:Y:S04]  /*8700*/  LDG.E.U16 R91, desc[UR10][R10.64] ;  /* 0x0000000a0a5b7981 */ /* 0x000f28000c1e1500 */
[----:B------:R-:W4:Y:S01]  /*8710*/  LDG.E.U16 R29, desc[UR10][R28.64] ;  /* 0x0000000a1c1d7981 */ /* 0x000f22000c1e1500 */
[----:B--2---:R-:W-:Y:S01]  /*8720*/  R2UR UR4, R9 ;  /* 0x00000000090472ca */ /* 0x004fe200000e0000 */
[----:B------:R-:W-:-:S05]  /*8730*/  IMAD.WIDE R8, R3, 0x2, R190 ;  /* 0x0000000203087825 */ /* 0x000fca00078e02be */
[----:B------:R0:W2:Y:S02]  /*8740*/  LDG.E.U16 R65, desc[UR10][R8.64] ;  /* 0x0000000a08417981 */ /* 0x0000a4000c1e1500 */
[----:B0-----:R-:W-:-:S05]  /*8750*/  IMAD.WIDE R8, R3, 0x2, R170 ;  /* 0x0000000203087825 */ /* 0x001fca00078e02aa */
[----:B------:R0:W2:Y:S01]  /*8760*/  LDG.E.U16 R85, desc[UR10][R8.64] ;  /* 0x0000000a08557981 */ /* 0x0000a2000c1e1500 */
[----:B------:R-:W-:Y:S02]  /*8770*/  F2FP.BF16.F32.PACK_AB R4, R31, R30 ;  /* 0x0000001e1f04723e */ /* 0x000fe400000010ff */
[----:B------:R-:W-:Y:S02]  /*8780*/  F2FP.BF16.F32.PACK_AB R5, R35, R32 ;  /* 0x000000202305723e */ /* 0x000fe400000010ff */
[----:B------:R-:W-:Y:S02]  /*8790*/  F2FP.BF16.F32.PACK_AB R6, R36, R33 ;  /* 0x000000212406723e */ /* 0x000fe400000010ff */
[----:B------:R-:W-:Y:S02]  /*87a0*/  F2FP.BF16.F32.PACK_AB R7, R39, R34 ;  /* 0x000000222707723e */ /* 0x000fe400000010ff */
[----:B------:R-:W-:Y:S02]  /*87b0*/  F2FP.BF16.F32.PACK_AB R10, R59, R42 ;  /* 0x0000002a3b0a723e */ /* 0x000fe400000010ff */
[----:B0-----:R-:W-:-:S02]  /*87c0*/  F2FP.BF16.F32.PACK_AB R8, R40, R37 ;  /* 0x000000252808723e */ /* 0x001fc400000010ff */
[----:B------:R-:W-:Y:S02]  /*87d0*/  F2FP.BF16.F32.PACK_AB R9, R41, R38 ;  /* 0x000000262909723e */ /* 0x000fe400000010ff */
[----:B------:R-:W-:Y:S01]  /*87e0*/  F2FP.BF16.F32.PACK_AB R11, R44, R57 ;  /* 0x000000392c0b723e */ /* 0x000fe200000010ff */
[----:B---3--:R-:W-:Y:S01]  /*87f0*/  STS.U16 [R132+UR6+0x18000], R55 ;  /* 0x0180003784007988 */ /* 0x008fe20008000406 */
[----:B------:R-:W-:Y:S02]  /*8800*/  FADD R143, R143, R46 ;  /* 0x0000002e8f8f7221 */ /* 0x000fe40000000000 */
[----:B------:R-:W-:Y:S01]  /*8810*/  STTM.16dp32bit_t0_t15.x8 tmem[UR4], R4 ;  /* 0x00000004000079ed */ /* 0x000fe20008980004 */
[----:B------:R-:W-:Y:S01]  /*8820*/  STTM.16dp32bit_t16_t31.x8 tmem[UR4+0x8], R4 ;  /* 0x00000804000079ed */ /* 0x000fe200089a0004 */
[----:B------:R-:W-:Y:S04]  /*8830*/  STS.U16 [R132+UR6+0x18200], R53 ;  /* 0x0182003584007988 */ /* 0x000fe80008000406 */
[----:B-----5:R-:W-:Y:S04]  /*8840*/  STS.U16 [R132+UR6+0x18400], R51 ;  /* 0x0184003384007988 */ /* 0x020fe80008000406 */
        /* <DEDUP_REMOVED lines=15> */
[----:B----4-:R-:W-:Y:S04]  /*8940*/  STS.U16 [R132+UR6+0x1a200], R81 ;  /* 0x01a2005184007988 */ /* 0x010fe80008000406 */
        /* <DEDUP_REMOVED lines=11> */
[----:B--2---:R-:W-:Y:S04]  /*8a00*/  STS.U16 [R132+UR6+0x19200], R65 ;  /* 0x0192004184007988 */ /* 0x004fe80008000406 */
[----:B------:R0:W-:Y:S01]  /*8a10*/  STS.U16 [R132+UR6+0x1a600], R85 ;  /* 0x01a6005584007988 */ /* 0x0001e20008000406 */
[----:B------:R-:W1:Y:S02]  /*8a20*/  FENCE.VIEW.ASYNC.T ;  /* 0x00000000000073c6 */ /* 0x000e640000000200 */
[----:B-1----:R-:W-:Y:S06]  /*8a30*/  BAR.SYNC.DEFER_BLOCKING 0x0 ;  /* 0x0000000000007b1d */ /* 0x002fec0000010000 */
[----:B0-----:R-:W0:Y:S01]  /*8a40*/  LDTM.x128 R4, tmem[UR8] ;  /* 0x00000008000479ee */ /* 0x001e2200083c0000 */
[----:B------:R-:W-:Y:S01]  /*8a50*/  NOP ;  /* 0x0000000000007918 */ /* 0x000fe20000000000 */
        /* <DEDUP_REMOVED lines=128> */
[----:B------:R0:W-:Y:S01]  /*9260*/  STTM.x128 tmem[UR8], R4 ;  /* 0x00000004000079ed */ /* 0x0001e200083c0008 */
[----:B------:R-:W1:Y:S02]  /*9270*/  FENCE.VIEW.ASYNC.T ;  /* 0x00000000000073c6 */ /* 0x000e640000000200 */
[----:B-1----:R-:W-:Y:S06]  /*9280*/  BAR.SYNC.DEFER_BLOCKING 0x0 ;  /* 0x0000000000007b1d */ /* 0x002fec0000010000 */
[----:B------:R1:W-:Y:S06]  /*9290*/  MEMBAR.ALL.CTA ;  /* 0x0000000000007992 */ /* 0x0003ec0000008000 */
[----:B-1----:R-:W1:Y:S01]  /*92a0*/  FENCE.VIEW.ASYNC.S ;  /* 0x00000000000073c6 */ /* 0x002e620000000000 */
[----:B------:R-:W-:-:S05]  /*92b0*/  LEA R0, R139, UR6, 0x3 ;  /* 0x000000068b007c11 */ /* 0x000fca000f8e18ff */
[----:B------:R-:W-:-:S05]  /*92c0*/  VIADD R0, R0, 0x1c000 ;  /* 0x0001c00000007836 */ /* 0x000fca0000000000 */
[----:B------:R-:W-:Y:S02]  /*92d0*/  R2UR UR4, R0 ;  /* 0x00000000000472ca */ /* 0x000fe400000e0000 */
[----:B------:R-:W-:Y:S01]  /*92e0*/  MOV R0, R144 ;  /* 0x0000009000007202 */ /* 0x000fe20000000f00 */
[----:B-1----:R-:W-:Y:S06]  /*92f0*/  BAR.SYNC.DEFER_BLOCKING 0x0 ;  /* 0x0000000000007b1d */ /* 0x002fec0000010000 */
[----:B------:R-:W-:Y:S06]  /*9300*/  BRA.U UP1, `(.L_x_16) ;  /* 0x0000000101447547 */ /* 0x000fec000b800000 */
[----:B0-----:R-:W2:Y:S01]  /*9310*/  LDL R131, [R1+0x5c] ;  /* 0x00005c0001837983 */ /* 0x001ea20000100800 */
[----:B------:R-:W-:Y:S02]  /*9320*/  R2UR UR5, R140 ;  /* 0x000000008c0572ca */ /* 0x000fe400000e0000 */
[----:B------:R-:W-:Y:S01]  /*9330*/  ELECT P2, URZ, PT ;  /* 0x0000000000ff782f */ /* 0x000fe20003840000 */
[----:B------:R-:W-:Y:S01]  /*9340*/  UMOV UR74, 0x0 ;  /* 0x00000000004a7882 */ /* 0x000fe20000000000 */
[----:B------:R-:W-:-:S09]  /*9350*/  UMOV UR75, 0x8400490 ;  /* 0x08400490004b7882 */ /* 0x000fd20000000000 */
[----:B------:R-:W-:Y:S02]  /*9360*/  IMAD.U32 R4, RZ, RZ, UR5 ;  /* 0x00000005ff047e24 */ /* 0x000fe4000f8e00ff */
[----:B------:R-:W-:-:S03]  /*9370*/  @P2 IMAD.MOV.U32 R5, RZ, RZ, -0x7fffbfe0 ;  /* 0x80004020ff052424 */ /* 0x000fc600078e00ff */
[----:B------:R-:W-:Y:S02]  /*9380*/  @P2 R2UR UR72, R4 ;  /* 0x00000000044822ca */ /* 0x000fe400000e0000 */
[----:B------:R-:W-:Y:S02]  /*9390*/  @P2 R2UR UR73, R5 ;  /* 0x00000000054922ca */ /* 0x000fe400000e0000 */
[----:B--2---:R-:W-:-:S13]  /*93a0*/  R2UR UR5, R131 ;  /* 0x00000000830572ca */ /* 0x004fda00000e0000 */
[----:B------:R0:W-:Y:S02]  /*93b0*/  UTCHMMA tmem[UR5], gdesc[UR72], tmem[UR7], tmem[UR74], idesc[UR75], UPT ;  /* 0x00ff4a48050079ea */ /* 0x0001e4000b800007 */
[----:B0-----:R-:W-:-:S09]  /*93c0*/  UIADD3 UR5, UPT, UPT, UR7, 0x128, URZ ;  /* 0x0000012807057890 */ /* 0x001fd2000fffe0ff */
[----:B------:R0:W-:Y:S02]  /*93d0*/  UTCHMMA tmem[UR5], gdesc[UR44], tmem[UR7], tmem[UR74], idesc[UR75], UPT ;  /* 0x00ff4a2c050079ea */ /* 0x0001e4000b800007 */
[----:B0-----:R-:W-:Y:S02]  /*93e0*/  UMOV UR5, URZ ;  /* 0x000000ff00057c82 */ /* 0x001fe40008000000 */
[----:B------:R-:W-:Y:S02]  /*93f0*/  UMOV UR5, UR4 ;  /* 0x0000000400057c82 */ /* 0x000fe40008000000 */
[----:B------:R1:W-:Y:S01]  /*9400*/  UTCBAR [UR5], URZ ;  /* 0x000000ff050073e9 */ /* 0x0003e200080000ff */
[----:B------:R-:W-:Y:S02]  /*9410*/  NOP ;  /* 0x0000000000007918 */ /* 0x000fe40000000000 */
.L_x_16:
[----:B0-----:R-:W0:Y:S01]  /*9420*/  LDC R5, c[0x0][0x3f0] ;  /* 0x0000fc00ff057b82 */ /* 0x001e220000000800 */
[----:B------:R-:W-:Y:S01]  /*9430*/  VIADD R138, R138, 0x20 ;  /* 0x000000208a8a7836 */ /* 0x000fe20000000000 */
[----:B------:R-:W-:Y:S01]  /*9440*/  IADD3 R139, PT, PT, R139, 0x1, RZ ;  /* 0x000000018b8b7810 */ /* 0x000fe20007ffe0ff */
[----:B------:R-:W-:Y:S01]  /*9450*/  FFMA R142, R135, R142, R143 ;  /* 0x0000008e878e7223 */ /* 0x000fe2000000008f */
[----:B------:R-:W-:Y:S02]  /*9460*/  IMAD.MOV.U32 R20, RZ, RZ, R133 ;  /* 0x000000ffff147224 */ /* 0x000fe400078e0085 */
[C---:B------:R-:W-:Y:S02]  /*9470*/  ISETP.GT.AND P2, PT, R139.reuse, 0x1, PT ;  /* 0x000000018b00780c */ /* 0x040fe40003f44270 */
[----:B------:R-:W2:Y:S02]  /*9480*/  LDC R4, c[0x0][0x3c4] ;  /* 0x0000f100ff047b82 */ /* 0x000ea40000000800 */
[----:B------:R-:W-:-:S06]  /*9490*/  SEL R139, R139, RZ, !P2 ;  /* 0x000000ff8b8b7207 */ /* 0x000fcc0005000000 */
[----:B------:R-:W3:Y:S01]  /*94a0*/  LDC R6, c[0x0][0x3d4] ;  /* 0x0000f500ff067b82 */ /* 0x000ee20000000800 */
[----:B0-----:R-:W-:-:S04]  /*94b0*/  IADD3 R5, PT, PT, R5, -0x20, RZ ;  /* 0xffffffe005057810 */ /* 0x001fc80007ffe0ff */
[----:B------:R-:W-:Y:S02]  /*94c0*/  ISETP.GE.AND P3, PT, R138, R5, PT ;  /* 0x000000058a00720c */ /* 0x000fe40003f66270 */
[----:B------:R-:W-:Y:S01]  /*94d0*/  SEL R5, RZ, 0x1, !P2 ;  /* 0x00000001ff057807 */ /* 0x000fe20005000000 */
[----:B--2---:R-:W-:-:S03]  /*94e0*/  IMAD.SHL.U32 R4, R4, 0x20, RZ ;  /* 0x0000002004047824 */ /* 0x004fc600078e00ff */
[----:B------:R-:W-:Y:S02]  /*94f0*/  LOP3.LUT R144, R0, R5, RZ, 0x3c, !PT ;  /* 0x0000000500907212 */ /* 0x000fe400078e3cff */
[----:B------:R-:W-:Y:S01]  /*9500*/  IADD3 R2, PT, PT, R4, R2, RZ ;  /* 0x0000000204027210 */ /* 0x000fe20007ffe0ff */
[----:B---3--:R-:W-:-:S04]  /*9510*/  IMAD.SHL.U32 R6, R6, 0x20, RZ ;  /* 0x0000002006067824 */ /* 0x008fc800078e00ff */
[----:B------:R-:W-:Y:S01]  /*9520*/  IMAD.IADD R3, R6, 0x1, R3 ;  /* 0x0000000106037824 */ /* 0x000fe200078e0203 */
[----:B------:R-:W-:Y:S06]  /*9530*/  @!P3 BRA `(.L_x_17) ;  /* 0xffffffdc0020b947 */ /* 0x000fec000383ffff */
.L_x_12:
[----:B-1----:R-:W1:Y:S01]  /*9540*/  LDCU UR5, c[0x0][0x3f0] ;  /* 0x00007e00ff0577ac */ /* 0x002e620008000800 */
[----:B------:R-:W-:Y:S01]  /*9550*/  FSETP.GEU.AND P3, PT, R142, 1.175494350822287508e-38, PT ;  /* 0x008000008e00780b */ /* 0x000fe20003f6e000 */
[----:B-1----:R-:W-:-:S09]  /*9560*/  UISETP.GE.AND UP0, UPT, UR5, 0x1, UPT ;  /* 0x000000010500788c */ /* 0x002fd2000bf06270 */
[----:B------:R-:W-:Y:S05]  /*9570*/  BRA.U !UP0, `(.L_x_18) ;  /* 0x00000001080c7547 */ /* 0x000fea000b800000 */
[----:B------:R-:W-:-:S04]  /*9580*/  IMAD.U32 R0, R0, -0x80000000, RZ ;  /* 0x8000000000007824 */ /* 0x000fc800078e00ff */
[----:B------:R-:W1:Y:S02]  /*9590*/  SYNCS.PHASECHK.TRANS64.TRYWAIT P2, [UR4], R0 ;  /* 0x00000000ff0075a7 */ /* 0x000e640008041104 */
[----:B-1----:R-:W-:Y:S05]  /*95a0*/  @!P2 BRA `(.L_x_19) ;  /* 0x0000004c0008a947 */ /* 0x002fea0003800000 */
.L_x_18:
[----:B------:R-:W2:Y:S01]  /*95b0*/  LDL.LU R2, [R1+0x58] ;  /* 0x0000580001027983 */ /* 0x000ea20000300800 */
[----:B------:R-:W1:Y:S03]  /*95c0*/  LDCU.64 UR4, c[0x0][0x3e0] ;  /* 0x00007c00ff0477ac */ /* 0x000e660008000a00 */
[----:B------:R-:W3:Y:S01]  /*95d0*/  LDL.LU R4, [R1+0x54] ;  /* 0x0000540001047983 */ /* 0x000ee20000300800 */
[----:B------:R-:W1:Y:S08]  /*95e0*/  S2UR UR9, SR_CTAID.Y ;  /* 0x00000000000979c3 */ /* 0x000e700000002600 */
[----:B------:R-:W-:Y:S06]  /*95f0*/  BAR.SYNC.DEFER_BLOCKING 0x0 ;  /* 0x0000000000007b1d */ /* 0x000fec0000010000 */
[----:B------:R-:W4:Y:S01]  /*9600*/  S2R R239, SR_TID.X ;  /* 0x0000000000ef7919 */ /* 0x000f220000002100 */
[----:B------:R-:W5:Y:S01]  /*9610*/  S2R R237, SR_CTAID.X ;  /* 0x0000000000ed7919 */ /* 0x000f620000002500 */
[----:B-1----:R-:W-:Y:S01]  /*9620*/  UIMAD UR4, UR9, UR4, URZ ;  /* 0x00000004090472a4 */ /* 0x002fe2000f8e02ff */
[----:B------:R-:W1:Y:S02]  /*9630*/  @!P1 SYNCS.CCTL.IV [UR6+0x1c000] ;  /* 0x01c00000ff0099b1 */ /* 0x000e640008000006 */
[----:B-1----:R-:W-:Y:S01]  /*9640*/  BAR.SYNC.DEFER_BLOCKING 0x0 ;  /* 0x0000000000007b1d */ /* 0x002fe20000010000 */
[----:B----4-:R-:W-:-:S02]  /*9650*/  SHF.R.U32.HI R136, RZ, 0x2, R239 ;  /* 0x00000002ff887819 */ /* 0x010fc400000116ef */
[--C-:B------:R-:W-:Y:S02]  /*9660*/  SHF.R.U32.HI R138, RZ, 0x1, R239.reuse ;  /* 0x00000001ff8a7819 */ /* 0x100fe400000116ef */
[----:B------:R-:W-:Y:S02]  /*9670*/  LOP3.LUT R136, R136, 0x38, RZ, 0xc0, !PT ;  /* 0x0000003888887812 */ /* 0x000fe400078ec0ff */
[----:B------:R-:W-:Y:S02]  /*9680*/  LOP3.LUT R238, R239, 0x7f, RZ, 0xc0, !PT ;  /* 0x0000007fefee7812 */ /* 0x000fe400078ec0ff */
[----:B------:R-:W-:Y:S01]  /*9690*/  LOP3.LUT R137, R136, 0x1f, R239, 0xf8, !PT ;  /* 0x0000001f88897812 */ /* 0x000fe200078ef8ef */
[----:B------:R-:W2:Y:S02]  /*96a0*/  @!P1 SYNCS.CCTL.IV [UR6+0x1c008] ;  /* 0x01c00800ff0099b1 */ /* 0x000ea40008000006 */
[----:B-----5:R-:W-:Y:S01]  /*96b0*/  IMAD R237, R237, 0x80, R238 ;  /* 0x00000080eded7824 */ /* 0x020fe200078e02ee */
[----:B--2---:R1:W-:Y:S01]  /*96c0*/  STSM.16.M88 [R2], R142 ;  /* 0x0000008e02007844 */ /* 0x0043e20000000000 */
[----:B------:R-:W-:Y:S01]  /*96d0*/  BAR.SYNC.DEFER_BLOCKING 0x0 ;  /* 0x0000000000007b1d */ /* 0x000fe20000010000 */
[----:B-1----:R-:W-:Y:S01]  /*96e0*/  @!P3 FMUL R142, R142, 8388608 ;  /* 0x4b0000008e8eb820 */ /* 0x002fe20000400000 */
[----:B------:R-:W-:-:S04]  /*96f0*/  IMAD.MOV.U32 R2, RZ, RZ, 0x3dc6b27f ;  /* 0x3dc6b27fff027424 */ /* 0x000fc800078e00ff */
[C---:B------:R-:W-:Y:S02]  /*9700*/  IADD3 R0, PT, PT, R142.reuse, -0x3f3504f3, RZ ;  /* 0xc0cafb0d8e007810 */ /* 0x040fe40007ffe0ff */
[----:B------:R-:W-:Y:S02]  /*9710*/  ISETP.GE.U32.AND P2, PT, R142, 0x7f800000, PT ;  /* 0x7f8000008e00780c */ /* 0x000fe40003f46070 */
[----:B------:R-:W-:-:S05]  /*9720*/  LOP3.LUT R3, R0, 0xff800000, RZ, 0xc0, !PT ;  /* 0xff80000000037812 */ /* 0x000fca00078ec0ff */
[----:B------:R-:W-:Y:S01]  /*9730*/  IMAD.IADD R0, R142, 0x1, -R3 ;  /* 0x000000018e007824 */ /* 0x000fe200078e0a03 */
[----:B------:R-:W-:Y:S01]  /*9740*/  I2FP.F32.S32 R3, R3 ;  /* 0x0000000300037245 */ /* 0x000fe20000201400 */
[----:B---3--:R1:W2:Y:S02]  /*9750*/  LDSM.16.M88 R134, [R4+UR6] ;  /* 0x000000060486783b */ /* 0x0082a40008000000 */
[----:B------:R-:W-:-:S04]  /*9760*/  FADD R135, R0, -1 ;  /* 0xbf80000000877421 */ /* 0x000fc80000000000 */
[C---:B------:R-:W-:Y:S01]  /*9770*/  FFMA.FTZ R0, R135.reuse, R2, -0.16845393180847167969 ;  /* 0xbe2c7f3087007423 */ /* 0x040fe20000010002 */
[----:B-1----:R-:W1:Y:S03]  /*9780*/  LDTM.x128 R4, tmem[UR8] ;  /* 0x00000008000479ee */ /* 0x002e6600083c0000 */
[C---:B------:R-:W-:Y:S01]  /*9790*/  FFMA.FTZ R0, R135.reuse, R0, 0.1716887056827545166 ;  /* 0x3e2fcf2a87007423 */ /* 0x040fe20000010000 */
[----:B------:R-:W-:Y:S01]  /*97a0*/  NOP ;  /* 0x0000000000007918 */ /* 0x000fe20000000000 */
[----:B------:R-:W-:Y:S02]  /*97b0*/  USHF.L.U32 UR8, UR4, 0x1, URZ ;  /* 0x0000000104087899 */ /* 0x000fe400080006ff */
[----:B------:R-:W-:-:S04]  /*97c0*/  FFMA.FTZ R0, R135, R0, -0.17900948226451873779 ;  /* 0xbe374e4387007423 */ /* 0x000fc80000010000 */
[----:B------:R-:W-:-:S04]  /*97d0*/  FFMA.FTZ R0, R135, R0, 0.20512372255325317383 ;  /* 0x3e520bf487007423 */ /* 0x000fc80000010000 */
[----:B------:R-:W-:-:S04]  /*97e0*/  FFMA.FTZ R0, R135, R0, -0.24046532809734344482 ;  /* 0xbe763c8b87007423 */ /* 0x000fc80000010000 */
[----:B------:R-:W-:Y:S01]  /*97f0*/  FFMA.FTZ R2, R135, R0, 0.28857114911079406738 ;  /* 0x3e93bf9987027423 */ /* 0x000fe20000010000 */
[----:B------:R-:W-:-:S03]  /*9800*/  FSEL R0, RZ, -23, P3 ;  /* 0xc1b80000ff007808 */ /* 0x000fc60001800000 */
[----:B------:R-:W-:Y:S02]  /*9810*/  FFMA.FTZ R2, R135, R2, -0.36067417263984680176 ;  /* 0xbeb8aa4987027423 */ /* 0x000fe40000010002 */
[----:B------:R-:W-:Y:S01]  /*9820*/  FFMA.FTZ R132, R3, 1.1920928955078125e-07, R0 ;  /* 0x3400000003847823 */ /* 0x000fe20000010000 */
[----:B------:R-:W-:Y:S01]  /*9830*/  LOP3.LUT R3, R239, 0x7f, RZ, 0xc0, !PT ;  /* 0x0000007fef037812 */ /* 0x000fe200078ec0ff */
[----:B------:R-:W-:-:S04]  /*9840*/  FFMA.FTZ R2, R135, R2, 0.48089820146560668945 ;  /* 0x3ef6384a87027423 */ /* 0x000fc80000010002 */
[----:B------:R-:W-:Y:S01]  /*9850*/  FFMA.FTZ R0, R135, R2, -0.72134751081466674805 ;  /* 0xbf38aa3b87007423 */ /* 0x000fe20000010002 */
[----:B------:R-:W-:Y:S01]  /*9860*/  LOP3.LUT R2, R239, 0x80, RZ, 0xc0, !PT ;  /* 0x00000080ef027812 */ /* 0x000fe200078ec0ff */
[----:B-1----:R-:W-:Y:S01]  /*9870*/  BAR.SYNC.DEFER_BLOCKING 0x0 ;  /* 0x0000000000007b1d */ /* 0x002fe20000010000 */
[C---:B--2---:R-:W-:Y:S01]  /*9880*/  FSETP.GT.AND P1, PT, |R134|.reuse, 8.50705917302346158658e+37, PT ;  /* 0x7e8000008600780b */ /* 0x044fe20003f24200 */
[----:B------:R-:W-:Y:S01]  /*9890*/  FMUL R136, R135, R0 ;  /* 0x0000000087887220 */ /* 0x000fe20000400000 */
[----:B------:R-:W-:Y:S02]  /*98a0*/  FSETP.GEU.AND P3, PT, |R134|, 1.175494350822287508e-38, PT ;  /* 0x008000008600780b */ /* 0x000fe40003f6e200 */
[----:B------:R-:W-:Y:S01]  /*98b0*/  SHF.L.U32 R0, R137, 0x4, RZ ;  /* 0x0000000489007819 */ /* 0x000fe200000006ff */
[C---:B------:R-:W-:Y:S01]  /*98c0*/  FMUL R136, R135.reuse, R136 ;  /* 0x0000008887887220 */ /* 0x040fe20000400000 */
[----:B------:R-:W-:Y:S02]  /*98d0*/  LEA R2, R2, UR6, 0x5 ;  /* 0x0000000602027c11 */ /* 0x000fe4000f8e28ff */
[----:B------:R-:W-:Y:S01]  /*98e0*/  LOP3.LUT R137, R0, 0x1b0, RZ, 0xc0, !PT ;  /* 0x000001b000897812 */ /* 0x000fe200078ec0ff */
[----:B------:R-:W-:-:S02]  /*98f0*/  FFMA.FTZ R135, R135, 1.4426950216293334961, R136 ;  /* 0x3fb8aa3b87877823 */ /* 0x000fc40000010088 */
[----:B------:R-:W-:Y:S01]  /*9900*/  IMAD R3, R3, 0x10, R2 ;  /* 0x0000001003037824 */ /* 0x000fe200078e0202 */
[----:B------:R-:W-:Y:S01]  /*9910*/  LOP3.LUT R2, R137, 0x40, R138, 0xf8, !PT ;  /* 0x0000004089027812 */ /* 0x000fe200078ef88a */
[----:B------:R-:W-:Y:S01]  /*9920*/  @P1 FMUL R134, R134, 0.25 ;  /* 0x3e80000086861820 */ /* 0x000fe20000400000 */
[----:B------:R-:W-:Y:S01]  /*9930*/  @P1 FMUL R6, R6, 0.25 ;  /* 0x3e80000006061820 */ /* 0x000fe20000400000 */
[----:B------:R-:W-:Y:S01]  /*9940*/  @P1 FMUL R5, R5, 0.25 ;  /* 0x3e80000005051820 */ /* 0x000fe20000400000 */
[----:B------:R-:W-:Y:S01]  /*9950*/  @P1 FMUL R7, R7, 0.25 ;  /* 0x3e80000007071820 */ /* 0x000fe20000400000 */
[----:B------:R-:W-:Y:S01]  /*9960*/  @!P3 FMUL R134, R134, 16777216 ;  /* 0x4b8000008686b820 */ /* 0x000fe20000400000 */
[----:B------:R-:W-:Y:S01]  /*9970*/  @P1 FMUL R11, R11, 0.25 ;  /* 0x3e8000000b0b1820 */ /* 0x000fe20000400000 */
[----:B------:R-:W-:Y:S01]  /*9980*/  @P1 FMUL R8, R8, 0.25 ;  /* 0x3e80000008081820 */ /* 0x000fe20000400000 */
[----:B------:R-:W-:Y:S01]  /*9990*/  @P1 FMUL R10, R10, 0.25 ;  /* 0x3e8000000a0a1820 */ /* 0x000fe20000400000 */
[----:B------:R-:W-:Y:S01]  /*99a0*/  @P1 FMUL R12, R12, 0.25 ;  /* 0x3e8000000c0c1820 */ /* 0x000fe20000400000 */
[----:B------:R-:W-:Y:S01]  /*99b0*/  @P1 FMUL R14, R14, 0.25 ;  /* 0x3e8000000e0e1820 */ /* 0x000fe20000400000 */
[----:B------:R-:W1:Y:S01]  /*99c0*/  MUFU.RCP R134, R134 ;  /* 0x0000008600867308 */ /* 0x000e620000001000 */
[----:B------:R-:W-:Y:S01]  /*99d0*/  @P1 FMUL R18, R18, 0.25 ;  /* 0x3e80000012121820 */ /* 0x000fe20000400000 */
[----:B------:R-:W-:Y:S01]  /*99e0*/  @P1 FMUL R4, R4, 0.25 ;  /* 0x3e80000004041820 */ /* 0x000fe20000400000 */
[----:B------:R-:W-:Y:S01]  /*99f0*/  @P1 FMUL R9, R9, 0.25 ;  /* 0x3e80000009091820 */ /* 0x000fe20000400000 */
[----:B------:R-:W-:Y:S01]  /*9a00*/  @P1 FMUL R13, R13, 0.25 ;  /* 0x3e8000000d0d1820 */ /* 0x000fe20000400000 */
[----:B------:R-:W-:Y:S01]  /*9a10*/  @P1 FMUL R15, R15, 0.25 ;  /* 0x3e8000000f0f1820 */ /* 0x000fe20000400000 */
[----:B------:R-:W-:Y:S01]  /*9a20*/  @P1 FMUL R16, R16, 0.25 ;  /* 0x3e80000010101820 */ /* 0x000fe20000400000 */
[----:B------:R-:W-:Y:S01]  /*9a30*/  @P1 FMUL R17, R17, 0.25 ;  /* 0x3e80000011111820 */ /* 0x000fe20000400000 */
[----:B------:R-:W-:Y:S01]  /*9a40*/  @P1 FMUL R19, R19, 0.25 ;  /* 0x3e80000013131820 */ /* 0x000fe20000400000 */
[----:B------:R-:W-:Y:S01]  /*9a50*/  @!P3 FMUL R6, R6, 16777216 ;  /* 0x4b8000000606b820 */ /* 0x000fe20000400000 */
        /* <DEDUP_REMOVED lines=15> */
[C---:B-1----:R-:W-:Y:S01]  /*9b50*/  FMUL R137, R134.reuse, R6 ;  /* 0x0000000686897220 */ /* 0x042fe20000400000 */
        /* <DEDUP_REMOVED lines=14> */
[----:B------:R-:W-:Y:S01]  /*9c40*/  FMUL R18, R134, R19 ;  /* 0x0000001386127220 */ /* 0x000fe20000400000 */
[----:B------:R-:W-:Y:S01]  /*9c50*/  F2FP.BF16.F32.PACK_AB R8, R6, R5 ;  /* 0x000000050608723e */ /* 0x000fe200000010ff */
[----:B------:R-:W-:Y:S01]  /*9c60*/  @P1 FMUL R33, R33, 0.25 ;  /* 0x3e80000021211820 */ /* 0x000fe20000400000 */
[----:B------:R-:W-:Y:S01]  /*9c70*/  F2FP.BF16.F32.PACK_AB R5, R10, R7 ;  /* 0x000000070a05723e */ /* 0x000fe200000010ff */
[----:B------:R-:W-:Y:S01]  /*9c80*/  @P1 FMUL R54, R54, 0.25 ;  /* 0x3e80000036361820 */ /* 0x000fe20000400000 */
[----:B------:R-:W-:Y:S01]  /*9c90*/  F2FP.BF16.F32.PACK_AB R6, R11, R12 ;  /* 0x0000000c0b06723e */ /* 0x000fe200000010ff */
[----:B------:R-:W-:Y:S01]  /*9ca0*/  @!P3 FMUL R33, R33, 16777216 ;  /* 0x4b8000002121b820 */ /* 0x000fe20000400000 */
[----:B------:R-:W-:Y:S01]  /*9cb0*/  F2FP.BF16.F32.PACK_AB R4, R137, R4 ;  /* 0x000000048904723e */ /* 0x000fe200000010ff */
[----:B------:R-:W-:Y:S01]  /*9cc0*/  @!P3 FMUL R54, R54, 16777216 ;  /* 0x4b8000003636b820 */ /* 0x000fe20000400000 */
[----:B------:R-:W-:Y:S01]  /*9cd0*/  F2FP.BF16.F32.PACK_AB R9, R136, R9 ;  /* 0x000000098809723e */ /* 0x000fe200000010ff */
[----:B------:R-:W-:Y:S01]  /*9ce0*/  FMUL R144, R134, R33 ;  /* 0x0000002186907220 */ /* 0x000fe20000400000 */
[----:B------:R-:W-:Y:S01]  /*9cf0*/  F2FP.BF16.F32.PACK_AB R10, R14, R13 ;  /* 0x0000000d0e0a723e */ /* 0x000fe200000010ff */
[----:B------:R-:W-:Y:S01]  /*9d00*/  FMUL R33, R134, R54 ;  /* 0x0000003686217220 */ /* 0x000fe20000400000 */
[----:B------:R-:W-:Y:S01]  /*9d10*/  F2FP.BF16.F32.PACK_AB R7, R139, R16 ;  /* 0x000000108b07723e */ /* 0x000fe200000010ff */
[----:B------:R-:W-:Y:S01]  /*9d20*/  @P1 FMUL R20, R20, 0.25 ;  /* 0x3e80000014141820 */ /* 0x000fe20000400000 */
[----:B------:R-:W-:Y:S01]  /*9d30*/  F2FP.BF16.F32.PACK_AB R11, R18, R17 ;  /* 0x00000011120b723e */ /* 0x000fe200000010ff */
[----:B------:R-:W-:Y:S01]  /*9d40*/  @P1 FMUL R21, R21, 0.25 ;  /* 0x3e80000015151820 */ /* 0x000fe20000400000 */
[----:B------:R-:W-:Y:S01]  /*9d50*/  LOP3.LUT R54, R239, 0xff, RZ, 0xc0, !PT ;  /* 0x000000ffef367812 */ /* 0x000fe200078ec0ff */
[----:B------:R-:W-:Y:S01]  /*9d60*/  STS.128 [R3], R4 ;  /* 0x0000000403007388 */ /* 0x000fe20000000c00 */
[----:B------:R-:W-:Y:S01]  /*9d70*/  @P1 FMUL R22, R22, 0.25 ;  /* 0x3e80000016161820 */ /* 0x000fe20000400000 */
[----:B------:R-:W-:Y:S01]  /*9d80*/  @P1 FMUL R23, R23, 0.25 ;  /* 0x3e80000017171820 */ /* 0x000fe20000400000 */
[----:B------:R-:W-:Y:S01]  /*9d90*/  LEA R54, R54, UR6, 0x4 ;  /* 0x0000000636367c11 */ /* 0x000fe2000f8e20ff */
[----:B------:R-:W-:Y:S01]  /*9da0*/  STS.128 [R3+0x800], R8 ;  /* 0x0008000803007388 */ /* 0x000fe20000000c00 */
[----:B------:R-:W-:Y:S01]  /*9db0*/  @P1 FMUL R24, R24, 0.25 ;  /* 0x3e80000018181820 */ /* 0x000fe20000400000 */
[----:B------:R-:W-:Y:S01]  /*9dc0*/  @P1 FMUL R26, R26, 0.25 ;  /* 0x3e8000001a1a1820 */ /* 0x000fe20000400000 */
[----:B------:R-:W-:Y:S01]  /*9dd0*/  @P1 FMUL R25, R25, 0.25 ;  /* 0x3e80000019191820 */ /* 0x000fe20000400000 */
[----:B------:R-:W-:Y:S01]  /*9de0*/  BAR.SYNC.DEFER_BLOCKING 0x0 ;  /* 0x0000000000007b1d */ /* 0x000fe20000010000 */
        /* <DEDUP_REMOVED lines=23> */
[----:B------:R-:W1:Y:S01]  /*9f60*/  LDS.128 R4, [R54] ;  /* 0x0000000036047984 */ /* 0x000e620000000c00 */
[C---:B------:R-:W-:Y:S01]  /*9f70*/  FMUL R15, R134.reuse, R20 ;  /* 0x00000014860f7220 */ /* 0x040fe20000400000 */
[C---:B------:R-:W-:Y:S01]  /*9f80*/  FMUL R20, R134.reuse, R21 ;  /* 0x0000001586147220 */ /* 0x040fe20000400000 */
[C---:B------:R-:W-:Y:S01]  /*9f90*/  FMUL R22, R134.reuse, R22 ;  /* 0x0000001686167220 */ /* 0x040fe20000400000 */
[----:B------:R-:W-:Y:S01]  /*9fa0*/  LDS.128 R8, [R54+0x1000] ;  /* 0x0010000036087984 */ /* 0x000fe20000000c00 */
        /* <DEDUP_REMOVED lines=21> */
[C---:B------:R-:W-:Y:S01]  /*a100*/  FMUL R24, R134.reuse, R36 ;  /* 0x0000002486187220 */ /* 0x040fe20000400000 */
[----:B------:R-:W-:Y:S01]  /*a110*/  F2FP.BF16.F32.PACK_AB R22, R145, R26 ;  /* 0x0000001a9116723e */ /* 0x000fe200000010ff */
[----:B------:R-:W-:Y:S01]  /*a120*/  FMUL R19, R134, R38 ;  /* 0x0000002686137220 */ /* 0x000fe20000400000 */
[----:B------:R-:W-:Y:S01]  /*a130*/  F2FP.BF16.F32.PACK_AB R15, R157, R146 ;  /* 0x000000929d0f723e */ /* 0x000fe200000010ff */
[----:B------:R-:W-:Y:S01]  /*a140*/  BAR.SYNC.DEFER_BLOCKING 0x0 ;  /* 0x0000000000007b1d */ /* 0x000fe20000010000 */
[----:B------:R-:W-:Y:S01]  /*a150*/  F2FP.BF16.F32.PACK_AB R23, R155, R144 ;  /* 0x000000909b17723e */ /* 0x000fe200000010ff */
[----:B------:R-:W-:Y:S01]  /*a160*/  @P1 FMUL R40, R40, 0.25 ;  /* 0x3e80000028281820 */ /* 0x000fe20000400000 */
[----:B------:R-:W-:Y:S01]  /*a170*/  F2FP.BF16.F32.PACK_AB R24, R19, R24 ;  /* 0x000000181318723e */ /* 0x000fe200000010ff */
        /* <DEDUP_REMOVED lines=20> */
[----:B------:R-:W-:Y:S01]  /*a2c0*/  STS.128 [R3], R12 ;  /* 0x0000000c03007388 */ /* 0x000fe20000000c00 */
[----:B------:R-:W-:Y:S01]  /*a2d0*/  @!P3 FMUL R39, R39, 16777216 ;  /* 0x4b8000002727b820 */ /* 0x000fe20000400000 */
[----:B------:R-:W-:Y:S01]  /*a2e0*/  @!P3 FMUL R41, R41, 16777216 ;  /* 0x4b8000002929b820 */ /* 0x000fe20000400000 */
[----:B------:R-:W-:Y:S01]  /*a2f0*/  @!P3 FMUL R43, R43, 16777216 ;  /* 0x4b8000002b2bb820 */ /* 0x000fe20000400000 */
[----:B------:R-:W-:Y:S01]  /*a300*/  STS.128 [R3+0x800], R20 ;  /* 0x0008001403007388 */ /* 0x000fe20000000c00 */
[----:B------:R-:W-:Y:S01]  /*a310*/  @!P3 FMUL R48, R48, 16777216 ;  /* 0x4b8000003030b820 */ /* 0x000fe20000400000 */
[----:B------:R-:W-:Y:S01]  /*a320*/  @!P3 FMUL R49, R49, 16777216 ;  /* 0x4b8000003131b820 */ /* 0x000fe20000400000 */
[----:B------:R-:W-:Y:S01]  /*a330*/  @!P3 FMUL R50, R50, 16777216 ;  /* 0x4b8000003232b820 */ /* 0x000fe20000400000 */
[----:B------:R-:W-:Y:S01]  /*a340*/  BAR.SYNC.DEFER_BLOCKING 0x0 ;  /* 0x0000000000007b1d */ /* 0x000fe20000010000 */
[----:B------:R-:W-:Y:S01]  /*a350*/  @!P3 FMUL R51, R51, 16777216 ;  /* 0x4b8000003333b820 */ /* 0x000fe20000400000 */
        /* <DEDUP_REMOVED lines=19> */
[----:B------:R-:W-:Y:S01]  /*a490*/  @P1 FMUL R57, R57, 0.25 ;  /* 0x3e80000039391820 */ /* 0x000fe20000400000 */
[----:B------:R-:W-:Y:S01]  /*a4a0*/  F2FP.BF16.F32.PACK_AB R28, R39, R28 ;  /* 0x0000001c271c723e */ /* 0x000fe200000010ff */
[----:B------:R-:W-:Y:S01]  /*a4b0*/  @P1 FMUL R58, R58, 0.25 ;  /* 0x3e8000003a3a1820 */ /* 0x000fe20000400000 */
[----:B------:R-:W2:Y:S01]  /*a4c0*/  LDS.128 R16, [R54] ;  /* 0x0000000036107984 */ /* 0x000ea20000000c00 */
[----:B------:R-:W-:Y:S01]  /*a4d0*/  F2FP.BF16.F32.PACK_AB R29, R34, R29 ;  /* 0x0000001d221d723e */ /* 0x000fe200000010ff */
[----:B------:R-:W-:Y:S01]  /*a4e0*/  @P1 FMUL R59, R59, 0.25 ;  /* 0x3e8000003b3b1820 */ /* 0x000fe20000400000 */
[----:B------:R-:W-:Y:S01]  /*a4f0*/  F2FP.BF16.F32.PACK_AB R27, R158, R147 ;  /* 0x000000939e1b723e */ /* 0x000fe200000010ff */
[----:B------:R-:W-:Y:S01]  /*a500*/  LDS.128 R12, [R54+0x1000] ;  /* 0x00100000360c7984 */ /* 0x000fe20000000c00 */
[----:B------:R-:W-:Y:S01]  /*a510*/  F2FP.BF16.F32.PACK_AB R31, R160, R149 ;  /* 0x00000095a01f723e */ /* 0x000fe200000010ff */
        /* <DEDUP_REMOVED lines=27> */
[C---:B------:R-:W-:Y:S01]  /*a6d0*/  FMUL R32, R134.reuse, R52 ;  /* 0x0000003486207220 */ /* 0x040fe20000400000 */
[C---:B------:R-:W-:Y:S01]  /*a6e0*/  FMUL R56, R134.reuse, R56 ;  /* 0x0000003886387220 */ /* 0x040fe20000400000 */
[C---:B------:R-:W-:Y:S01]  /*a6f0*/  FMUL R37, R134.reuse, R57 ;  /* 0x0000003986257220 */ /* 0x040fe20000400000 */
[----:B------:R3:W-:Y:S01]  /*a700*/  STS.128 [R3+0x800], R28 ;  /* 0x0008001c03007388 */ /* 0x0007e20000000c00 */
[C---:B------:R-:W-:Y:S01]  /*a710*/  FMUL R35, R134.reuse, R58 ;  /* 0x0000003a86237220 */ /* 0x040fe20000400000 */
[C---:B------:R-:W-:Y:S01]  /*a720*/  FMUL R38, R134.reuse, R59 ;  /* 0x0000003b86267220 */ /* 0x040fe20000400000 */
[C---:B------:R-:W-:Y:S01]  /*a730*/  FMUL R36, R134.reuse, R53 ;  /* 0x0000003586247220 */ /* 0x040fe20000400000 */
[----:B------:R-:W-:Y:S01]  /*a740*/  BAR.SYNC.DEFER_BLOCKING 0x0 ;  /* 0x0000000000007b1d */ /* 0x000fe20000010000 */
        /* <DEDUP_REMOVED lines=23> */
[----:B------:R-:W4:Y:S01]  /*a8c0*/  LDS.128 R24, [R54] ;  /* 0x0000000036187984 */ /* 0x000f220000000c00 */
[----:B------:R-:W-:Y:S01]  /*a8d0*/  F2FP.BF16.F32.PACK_AB R39, R156, R65 ;  /* 0x000000419c27723e */ /* 0x000fe200000010ff */
[----:B------:R-:W-:Y:S01]  /*a8e0*/  @P1 FMUL R69, R69, 0.25 ;  /* 0x3e80000045451820 */ /* 0x000fe20000400000 */
[----:B------:R-:W-:Y:S01]  /*a8f0*/  @P1 FMUL R71, R71, 0.25 ;  /* 0x3e80000047471820 */ /* 0x000fe20000400000 */
[----:B------:R-:W-:Y:S01]  /*a900*/  LDS.128 R20, [R54+0x1000] ;  /* 0x0010000036147984 */ /* 0x000fe20000000c00 */
        /* <DEDUP_REMOVED lines=24> */
[C---:B------:R-:W-:Y:S01]  /*aa90*/  FMUL R68, R134.reuse, R68 ;  /* 0x0000004486447220 */ /* 0x040fe20000400000 */
[C---:B------:R-:W-:Y:S01]  /*aaa0*/  FMUL R41, R134.reuse, R70 ;  /* 0x0000004686297220 */ /* 0x040fe20000400000 */
[C---:B------:R-:W-:Y:S01]  /*aab0*/  FMUL R72, R134.reuse, R72 ;  /* 0x0000004886487220 */ /* 0x040fe20000400000 */
[----:B------:R-:W-:Y:S01]  /*aac0*/  STS.128 [R3], R32 ;  /* 0x0000002003007388 */ /* 0x000fe20000000c00 */
[C---:B------:R-:W-:Y:S01]  /*aad0*/  FMUL R73, R134.reuse, R73 ;  /* 0x0000004986497220 */ /* 0x040fe20000400000 */
[C---:B------:R-:W-:Y:S01]  /*aae0*/  FMUL R43, R134.reuse, R74 ;  /* 0x0000004a862b7220 */ /* 0x040fe20000400000 */
[C---:B------:R-:W-:Y:S01]  /*aaf0*/  FMUL R42, R134.reuse, R75 ;  /* 0x0000004b862a7220 */ /* 0x040fe20000400000 */
[----:B------:R-:W-:Y:S01]  /*ab00*/  STS.128 [R3+0x800], R36 ;  /* 0x0008002403007388 */ /* 0x000fe20000000c00 */
        /* <DEDUP_REMOVED lines=10> */
[----:B------:R-:W-:Y:S01]  /*abb0*/  FMUL R78, R134, R83 ;  /* 0x00000053864e7220 */ /* 0x000fe20000400000 */
[----:B---3--:R-:W-:Y:S01]  /*abc0*/  F2FP.BF16.F32.PACK_AB R28, R41, R68 ;  /* 0x00000044291c723e */ /* 0x008fe200000010ff */
        /* <DEDUP_REMOVED lines=15> */
[----:B------:R-:W3:Y:S01]  /*acc0*/  LDS.128 R36, [R54] ;  /* 0x0000000036247984 */ /* 0x000ee20000000c00 */
[----:B------:R-:W-:Y:S01]  /*acd0*/  @P1 FMUL R92, R92, 0.25 ;  /* 0x3e8000005c5c1820 */ /* 0x000fe20000400000 */
        /* <DEDUP_REMOVED lines=43> */
[----:B------:R-:W-:Y:S01]  /*af90*/  FMUL R74, R134, R99 ;  /* 0x00000063864a7220 */ /* 0x000fe20000400000 */
[----:B------:R-:W-:-:S02]  /*afa0*/  F2FP.BF16.F32.PACK_AB R48, R44, R85 ;  /* 0x000000552c30723e */ /* 0x000fc400000010ff */
[----:B------:R-:W5:Y:S01]  /*afb0*/  LDC R55, c[0x0][0x3e8] ;  /* 0x0000fa00ff377b82 */ /* 0x000f620000000800 */
        /* <DEDUP_REMOVED lines=13> */
[----:B------:R-:W-:Y:S01]  /*b090*/  @!P3 FMUL R102, R102, 16777216 ;  /* 0x4b8000006666b820 */ /* 0x000fe20000400000 */
[----:B------:R-:W-:Y:S01]  /*b0a0*/  @!P3 FMUL R103, R103, 16777216 ;  /* 0x4b8000006767b820 */ /* 0x000fe20000400000 */
[----:B------:R-:W-:Y:S01]  /*b0b0*/  SHF.R.U32.HI R68, RZ, 0x7, R239 ;  /* 0x00000007ff447819 */ /* 0x000fe200000116ef */
[----:B------:R-:W0:Y:S01]  /*b0c0*/  LDS.128 R40, [R54] ;  /* 0x0000000036287984 */ /* 0x000e220000000c00 */
[C---:B------:R-:W-:Y:S01]  /*b0d0*/  FMUL R100, R134.reuse, R100 ;  /* 0x0000006486647220 */ /* 0x040fe20000400000 */
[C---:B------:R-:W-:Y:S01]  /*b0e0*/  FMUL R101, R134.reuse, R101 ;  /* 0x0000006586657220 */ /* 0x040fe20000400000 */
[C---:B------:R-:W-:Y:S01]  /*b0f0*/  FMUL R47, R134.reuse, R102 ;  /* 0x00000066862f7220 */ /* 0x040fe20000400000 */
[----:B------:R-:W-:Y:S01]  /*b100*/  LDS.128 R28, [R54+0x1000] ;  /* 0x00100000361c7984 */ /* 0x000fe20000000c00 */
[----:B------:R-:W-:Y:S01]  /*b110*/  FMUL R46, R134, R103 ;  /* 0x00000067862e7220 */ /* 0x000fe20000400000 */
[----:B------:R-:W-:Y:S01]  /*b120*/  SGXT.U32 R68, R68, 0x1 ;  /* 0x000000014444781a */ /* 0x000fe20000000000 */
[----:B------:R-:W-:Y:S01]  /*b130*/  @P1 FMUL R104, R104, 0.25 ;  /* 0x3e80000068681820 */ /* 0x000fe20000400000 */
[----:B------:R-:W-:Y:S01]  /*b140*/  BAR.SYNC.DEFER_BLOCKING 0x0 ;  /* 0x0000000000007b1d */ /* 0x000fe20000010000 */
[----:B------:R-:W-:Y:S01]  /*b150*/  F2FP.BF16.F32.PACK_AB R100, R47, R100 ;  /* 0x000000642f64723e */ /* 0x000fe200000010ff */
[----:B------:R-:W-:Y:S01]  /*b160*/  @P1 FMUL R105, R105, 0.25 ;  /* 0x3e80000069691820 */ /* 0x000fe20000400000 */
[----:B------:R-:W-:Y:S01]  /*b170*/  F2FP.BF16.F32.PACK_AB R72, R46, R101 ;  /* 0x000000652e48723e */ /* 0x000fe200000010ff */
[----:B-----5:R-:W-:-:S02]  /*b180*/  IMAD R68, R68, R55, RZ ;  /* 0x0000003744447224 */ /* 0x020fc400078e02ff */
[----:B------:R-:W-:Y:S01]  /*b190*/  @P1 FMUL R106, R106, 0.25 ;  /* 0x3e8000006a6a1820 */ /* 0x000fe20000400000 */
[----:B------:R-:W-:Y:S01]  /*b1a0*/  @P1 FMUL R107, R107, 0.25 ;  /* 0x3e8000006b6b1820 */ /* 0x000fe20000400000 */
[----:B------:R-:W-:Y:S01]  /*b1b0*/  @P1 FMUL R108, R108, 0.25 ;  /* 0x3e8000006c6c1820 */ /* 0x000fe20000400000 */
[----:B------:R-:W-:Y:S01]  /*b1c0*/  @P1 FMUL R109, R109, 0.25 ;  /* 0x3e8000006d6d1820 */ /* 0x000fe20000400000 */
[----:B------:R-:W-:Y:S01]  /*b1d0*/  LEA R76, R55, R68, 0x1 ;  /* 0x00000044374c7211 */ /* 0x000fe200078e08ff */
        /* <DEDUP_REMOVED lines=14> */
[----:B------:R5:W-:Y:S01]  /*b2c0*/  STS.128 [R3], R84 ;  /* 0x0000005403007388 */ /* 0x000be20000000c00 */
[----:B------:R-:W-:Y:S01]  /*b2d0*/  @!P3 FMUL R112, R112, 16777216 ;  /* 0x4b8000007070b820 */ /* 0x000fe20000400000 */
[----:B------:R-:W-:Y:S01]  /*b2e0*/  @!P3 FMUL R113, R113, 16777216 ;  /* 0x4b8000007171b820 */ /* 0x000fe20000400000 */
[----:B------:R-:W-:Y:S01]  /*b2f0*/  @!P3 FMUL R114, R114, 16777216 ;  /* 0x4b8000007272b820 */ /* 0x000fe20000400000 */
[----:B------:R-:W-:Y:S01]  /*b300*/  STS.128 [R3+0x800], R48 ;  /* 0x0008003003007388 */ /* 0x000fe20000000c00 */
[----:B------:R-:W-:Y:S01]  /*b310*/  @!P3 FMUL R115, R115, 16777216 ;  /* 0x4b8000007373b820 */ /* 0x000fe20000400000 */
[----:B------:R-:W-:-:S02]  /*b320*/  IMAD R78, R55, 0x2, R76 ;  /* 0x00000002374e7824 */ /* 0x000fc400078e024c */
        /* <DEDUP_REMOVED lines=13> */
[----:B------:R-:W-:Y:S01]  /*b400*/  IMAD R80, R55, 0x2, R78 ;  /* 0x0000000237507824 */ /* 0x000fe200078e024e */
[----:B------:R-:W-:Y:S01]  /*b410*/  F2FP.BF16.F32.PACK_AB R101, R57, R104 ;  /* 0x000000683965723e */ /* 0x000fe200000010ff */
[----:B------:R-:W0:Y:S01]  /*b420*/  LDC.64 R64, c[0x0][0x398] ;  /* 0x0000e600ff407b82 */ /* 0x000e220000000a00 */
[----:B------:R-:W-:Y:S01]  /*b430*/  F2FP.BF16.F32.PACK_AB R73, R58, R105 ;  /* 0x000000693a49723e */ /* 0x000fe200000010ff */
[----:B------:R-:W-:Y:S01]  /*b440*/  FADD R132, R132, R135 ;  /* 0x0000008784847221 */ /* 0x000fe20000000000 */
[----:B------:R-:W-:Y:S01]  /*b450*/  LEA R88, R55, R80, 0x1 ;  /* 0x0000005037587211 */ /* 0x000fe200078e08ff */
[----:B------:R-:W-:Y:S01]  /*b460*/  @P2 IMAD.MOV.U32 R135, RZ, RZ, 0x7f800000 ;  /* 0x7f800000ff872424 */ /* 0x000fe200078e00ff */
[----:B------:R-:W-:Y:S01]  /*b470*/  F2FP.BF16.F32.PACK_AB R102, R67, R108 ;  /* 0x0000006c4366723e */ /* 0x000fe200000010ff */
[----:B------:R-:W-:Y:S01]  /*b480*/  @P1 FMUL R117, R117, 0.25 ;  /* 0x3e80000075751820 */ /* 0x000fe20000400000 */
[----:B------:R-:W-:Y:S01]  /*b490*/  F2FP.BF16.F32.PACK_AB R74, R70, R109 ;  /* 0x0000006d464a723e */ /* 0x000fe200000010ff */
[----:B------:R-:W-:Y:S01]  /*b4a0*/  IMAD R92, R55, 0x2, R88 ;  /* 0x00000002375c7824 */ /* 0x000fe200078e0258 */
[----:B------:R-:W-:Y:S01]  /*b4b0*/  F2FP.BF16.F32.PACK_AB R103, R69, R112 ;  /* 0x000000704567723e */ /* 0x000fe200000010ff */
[----:B------:R-:W0:Y:S01]  /*b4c0*/  LDS.128 R48, [R54] ;  /* 0x0000000036307984 */ /* 0x000e220000000c00 */
[----:B------:R-:W-:Y:S01]  /*b4d0*/  F2FP.BF16.F32.PACK_AB R75, R82, R113 ;  /* 0x00000071524b723e */ /* 0x000fe200000010ff */
[----:B------:R-:W-:Y:S01]  /*b4e0*/  @P1 FMUL R119, R119, 0.25 ;  /* 0x3e80000077771820 */ /* 0x000fe20000400000 */
[----:B------:R-:W-:Y:S01]  /*b4f0*/  LEA R94, R55, R92, 0x1 ;  /* 0x0000005c375e7211 */ /* 0x000fe200078e08ff */
[----:B------:R-:W-:Y:S01]  /*b500*/  LDS.128 R44, [R54+0x1000] ;  /* 0x00100000362c7984 */ /* 0x000fe20000000c00 */
[----:B------:R-:W-:Y:S01]  /*b510*/  @P1 FMUL R120, R120, 0.25 ;  /* 0x3e80000078781820 */ /* 0x000fe20000400000 */
[----:B------:R-:W-:Y:S01]  /*b520*/  @P1 FMUL R121, R121, 0.25 ;  /* 0x3e80000079791820 */ /* 0x000fe20000400000 */
[----:B------:R-:W-:Y:S01]  /*b530*/  @P1 FMUL R122, R122, 0.25 ;  /* 0x3e8000007a7a1820 */ /* 0x000fe20000400000 */
[----:B------:R-:W-:Y:S01]  /*b540*/  BAR.SYNC.DEFER_BLOCKING 0x0 ;  /* 0x0000000000007b1d */ /* 0x000fe20000010000 */
[----:B-----5:R-:W-:-:S02]  /*b550*/  IMAD R84, R55, 0x2, R94 ;  /* 0x0000000237547824 */ /* 0x020fc400078e025e */
[----:B------:R-:W-:Y:S01]  /*b560*/  @P1 FMUL R123, R123, 0.25 ;  /* 0x3e8000007b7b1820 */ /* 0x000fe20000400000 */
[----:B------:R-:W-:Y:S02]  /*b570*/  IMAD R56, R237, UR5, RZ ;  /* 0x00000005ed387c24 */ /* 0x000fe4000f8e02ff */
        /* <DEDUP_REMOVED lines=12> */
[----:B------:R-:W-:Y:S01]  /*b640*/  @P2 FFMA.FTZ R132, R142, R135, +INF ;  /* 0x7f8000008e842423 */ /* 0x000fe20000010087 */
[----:B------:R-:W-:-:S02]  /*b650*/  IMAD R86, R55, 0x2, R84 ;  /* 0x0000000237567824 */ /* 0x000fc400078e0254 */
[----:B------:R-:W-:Y:S01]  /*b660*/  @!P3 FMUL R120, R120, 16777216 ;  /* 0x4b8000007878b820 */ /* 0x000fe20000400000 */
[----:B------:R-:W-:Y:S01]  /*b670*/  @!P3 FMUL R121, R121, 16777216 ;  /* 0x4b8000007979b820 */ /* 0x000fe20000400000 */
[----:B------:R-:W-:Y:S01]  /*b680*/  @!P3 FMUL R122, R122, 16777216 ;  /* 0x4b8000007a7ab820 */ /* 0x000fe20000400000 */
[----:B------:R-:W-:Y:S01]  /*b690*/  @!P3 FMUL R123, R123, 16777216 ;  /* 0x4b8000007b7bb820 */ /* 0x000fe20000400000 */
[----:B------:R-:W-:Y:S01]  /*b6a0*/  FSETP.NEU.AND P1, PT, R142, RZ, PT ;  /* 0x000000ff8e00720b */ /* 0x000fe20003f2d000 */
[----:B------:R-:W-:Y:S01]  /*b6b0*/  FMUL R117, R134, R117 ;  /* 0x0000007586757220 */ /* 0x000fe20000400000 */
[----:B------:R5:W-:Y:S01]  /*b6c0*/  STS.128 [R3], R100 ;  /* 0x0000006403007388 */ /* 0x000be20000000c00 */
[----:B------:R-:W-:Y:S01]  /*b6d0*/  SHF.L.U32 R57, R56, 0x1, RZ ;  /* 0x0000000138397819 */ /* 0x000fe200000006ff */
[----:B------:R-:W-:Y:S01]  /*b6e0*/  FMUL R52, R134, R119 ;  /* 0x0000007786347220 */ /* 0x000fe20000400000 */
[----:B------:R-:W-:Y:S01]  /*b6f0*/  UIMAD.WIDE UR4, UR4, 0x2, URZ ;  /* 0x00000002040478a5 */ /* 0x000fe2000f8e02ff */
[----:B------:R1:W-:Y:S01]  /*b700*/  STS.128 [R3+0x800], R72 ;  /* 0x0008004803007388 */ /* 0x0003e20000000c00 */
[----:B------:R-:W-:-:S02]  /*b710*/  IMAD R82, R55, 0x2, R86 ;  /* 0x0000000237527824 */ /* 0x000fc400078e0256 */
[C---:B------:R-:W-:Y:S01]  /*b720*/  FMUL R120, R134.reuse, R120 ;  /* 0x0000007886787220 */ /* 0x040fe20000400000 */
[C---:B------:R-:W-:Y:S01]  /*b730*/  FMUL R121, R134.reuse, R121 ;  /* 0x0000007986797220 */ /* 0x040fe20000400000 */
[C---:B------:R-:W-:Y:S01]  /*b740*/  FMUL R59, R134.reuse, R122 ;  /* 0x0000007a863b7220 */ /* 0x040fe20000400000 */
[----:B------:R-:W-:Y:S01]  /*b750*/  FMUL R62, R134, R123 ;  /* 0x0000007b863e7220 */ /* 0x000fe20000400000 */
[----:B------:R-:W-:Y:S01]  /*b760*/  FSEL R132, R132, -INF , P1 ;  /* 0xff80000084847808 */ /* 0x000fe20000800000 */
[----:B------:R-:W-:Y:S01]  /*b770*/  IMAD.HI R56, R56, 0x2, RZ ;  /* 0x0000000238387827 */ /* 0x000fe200078e02ff */
[----:B0-----:R-:W-:-:S03]  /*b780*/  IADD3 R64, P1, P2, R57, UR8, R64 ;  /* 0x0000000839407c10 */ /* 0x001fc6000fa3e040 */
[----:B------:R-:W-:Y:S01]  /*b790*/  @!P3 FMUL R125, R125, 16777216 ;  /* 0x4b8000007d7db820 */ /* 0x000fe20000400000 */
[----:B------:R-:W-:Y:S01]  /*b7a0*/  F2FP.BF16.F32.PACK_AB R108, R52, R117 ;  /* 0x00000075346c723e */ /* 0x000fe200000010ff */
[----:B------:R-:W-:Y:S01]  /*b7b0*/  IMAD R96, R55, 0x2, R82 ;  /* 0x0000000237607824 */ /* 0x000fe200078e0252 */
[----:B------:R-:W-:Y:S01]  /*b7c0*/  IADD3.X R65, PT, PT, R56, UR5, R65, P1, P2 ;  /* 0x0000000538417c10 */ /* 0x000fe20008fe4441 */
[----:B------:R-:W-:Y:S01]  /*b7d0*/  @!P3 FMUL R127, R127, 16777216 ;  /* 0x4b8000007f7fb820 */ /* 0x000fe20000400000 */
[----:B------:R-:W-:Y:S01]  /*b7e0*/  F2FP.BF16.F32.PACK_AB R117, R59, R120 ;  /* 0x000000783b75723e */ /* 0x000fe200000010ff */
[----:B------:R-:W-:Y:S01]  /*b7f0*/  BAR.SYNC.DEFER_BLOCKING 0x0 ;  /* 0x0000000000007b1d */ /* 0x000fe20000010000 */
[----:B------:R-:W-:Y:S01]  /*b800*/  F2FP.BF16.F32.PACK_AB R109, R62, R121 ;  /* 0x000000793e6d723e */ /* 0x000fe200000010ff */
[----:B------:R-:W-:Y:S01]  /*b810*/  @!P3 FMUL R116, R116, 16777216 ;  /* 0x4b8000007474b820 */ /* 0x000fe20000400000 */
[C---:B------:R-:W-:Y:S01]  /*b820*/  LEA R98, R55.reuse, R96, 0x1 ;  /* 0x0000006037627211 */ /* 0x040fe200078e08ff */
[----:B------:R-:W-:Y:S01]  /*b830*/  @!P3 FMUL R118, R118, 16777216 ;  /* 0x4b8000007676b820 */ /* 0x000fe20000400000 */
[----:B------:R-:W-:Y:S01]  /*b840*/  @!P3 FMUL R124, R124, 16777216 ;  /* 0x4b8000007c7cb820 */ /* 0x000fe20000400000 */
[----:B------:R-:W-:Y:S01]  /*b850*/  @!P3 FMUL R126, R126, 16777216 ;  /* 0x4b8000007e7eb820 */ /* 0x000fe20000400000 */
[----:B------:R-:W-:Y:S01]  /*b860*/  @!P3 FMUL R128, R128, 16777216 ;  /* 0x4b8000008080b820 */ /* 0x000fe20000400000 */
[----:B-----5:R-:W-:-:S02]  /*b870*/  IMAD R100, R55, 0x2, R98 ;  /* 0x0000000237647824 */ /* 0x020fc400078e0262 */
[----:B------:R-:W-:Y:S01]  /*b880*/  @!P3 FMUL R129, R129, 16777216 ;  /* 0x4b8000008181b820 */ /* 0x000fe20000400000 */
[----:B------:R-:W-:Y:S01]  /*b890*/  @!P3 FMUL R130, R130, 16777216 ;  /* 0x4b8000008282b820 */ /* 0x000fe20000400000 */
[C---:B------:R-:W-:Y:S01]  /*b8a0*/  FMUL R125, R134.reuse, R125 ;  /* 0x0000007d867d7220 */ /* 0x040fe20000400000 */
[C---:B------:R-:W-:Y:S01]  /*b8b0*/  FMUL R90, R134.reuse, R127 ;  /* 0x0000007f865a7220 */ /* 0x040fe20000400000 */
[----:B------:R-:W-:Y:S01]  /*b8c0*/  @!P3 FMUL R131, R131, 16777216 ;  /* 0x4b8000008383b820 */ /* 0x000fe20000400000 */
[C---:B-1----:R-:W-:Y:S02]  /*b8d0*/  IMAD R74, R55.reuse, 0x2, R100 ;  /* 0x00000002374a7824 */ /* 0x042fe400078e0264 */
        /* <DEDUP_REMOVED lines=9> */
[----:B------:R-:W-:Y:S01]  /*b970*/  LDS.128 R60, [R54] ;  /* 0x00000000363c7984 */ /* 0x000fe20000000c00 */
[----:B------:R-:W-:Y:S01]  /*b980*/  LEA R90, R55, R74, 0x1 ;  /* 0x0000004a375a7211 */ /* 0x000fe200078e08ff */
[----:B------:R-:W-:Y:S01]  /*b990*/  FFMA R133, R132, 0.69314718246459960938, R133 ;  /* 0x3f31721884857823 */ /* 0x000fe20000000085 */
[----:B------:R-:W-:Y:S01]  /*b9a0*/  F2FP.BF16.F32.PACK_AB R116, R53, R116 ;  /* 0x000000743574723e */ /* 0x000fe200000010ff */
[----:B------:R-:W-:Y:S01]  /*b9b0*/  LDS.128 R56, [R54+0x1000] ;  /* 0x0010000036387984 */ /* 0x000fe20000000c00 */
[----:B------:R-:W-:Y:S01]  /*b9c0*/  F2FP.BF16.F32.PACK_AB R118, R79, R124 ;  /* 0x0000007c4f76723e */ /* 0x000fe200000010ff */
[----:B------:R-:W-:Y:S01]  /*b9d0*/  IMAD R102, R55, 0x2, R90 ;  /* 0x0000000237667824 */ /* 0x000fe200078e025a */
[----:B------:R-:W-:Y:S01]  /*b9e0*/  F2FP.BF16.F32.PACK_AB R119, R83, R128 ;  /* 0x000000805377723e */ /* 0x000fe200000010ff */
[----:B------:R-:W-:Y:S01]  /*b9f0*/  BAR.SYNC.DEFER_BLOCKING 0x0 ;  /* 0x0000000000007b1d */ /* 0x000fe20000010000 */
[----:B------:R-:W-:Y:S01]  /*ba00*/  F2FP.BF16.F32.PACK_AB R111, R134, R129 ;  /* 0x00000081866f723e */ /* 0x000fe200000010ff */
[----:B------:R-:W-:Y:S01]  /*ba10*/  IMAD R104, R55, 0x2, R102 ;  /* 0x0000000237687824 */ /* 0x000fe200078e0266 */
[----:B------:R-:W-:-:S02]  /*ba20*/  LEA R52, P1, R68, R64, 0x1 ;  /* 0x0000004044347211 */ /* 0x000fc400078208ff */
[-C--:B------:R-:W-:Y:S01]  /*ba30*/  LEA R66, P2, R76, R64.reuse, 0x1 ;  /* 0x000000404c427211 */ /* 0x080fe200078408ff */
[----:B------:R-:W0:Y:S01]  /*ba40*/  LDCU UR4, c[0x0][0x3ec] ;  /* 0x00007d80ff0477ac */ /* 0x000e220008000800 */
[-C--:B------:R-:W-:Y:S02]  /*ba50*/  LEA.HI.X.SX32 R53, R68, R65.reuse, 0x1, P1 ;  /* 0x0000004144357211 */ /* 0x080fe400008f0eff */
[-C--:B------:R-:W-:Y:S02]  /*ba60*/  LEA.HI.X.SX32 R67, R76, R65.reuse, 0x1, P2 ;  /* 0x000000414c437211 */ /* 0x080fe400010f0eff */
[C---:B------:R-:W-:Y:S02]  /*ba70*/  LEA R68, P1, R78.reuse, R64, 0x1 ;  /* 0x000000404e447211 */ /* 0x040fe400078208ff */
[----:B------:R-:W-:Y:S02]  /*ba80*/  LEA R76, R55, R104, 0x1 ;  /* 0x00000068374c7211 */ /* 0x000fe400078e08ff */
[----:B------:R-:W-:-:S02]  /*ba90*/  LEA.HI.X.SX32 R69, R78, R65, 0x1, P1 ;  /* 0x000000414e457211 */ /* 0x000fc400008f0eff */
[-C--:B------:R-:W-:Y:S01]  /*baa0*/  LEA R70, P1, R80, R64.reuse, 0x1 ;  /* 0x0000004050467211 */ /* 0x080fe200078208ff */
[C---:B------:R-:W-:Y:S01]  /*bab0*/  IMAD R78, R55.reuse, 0x2, R76 ;  /* 0x00000002374e7824 */ /* 0x040fe200078e024c */
[----:B------:R-:W-:Y:S02]  /*bac0*/  IADD3 R2, PT, PT, R2, UR6, RZ ;  /* 0x0000000602027c10 */ /* 0x000fe4000fffe0ff */
[-C--:B------:R-:W-:Y:S01]  /*bad0*/  LEA.HI.X.SX32 R71, R80, R65.reuse, 0x1, P1 ;  /* 0x0000004150477211 */ /* 0x080fe200008f0eff */
[C---:B------:R-:W-:Y:S01]  /*bae0*/  IMAD R106, R55.reuse, 0x2, R78 ;  /* 0x00000002376a7824 */ /* 0x040fe200078e024e */
[C---:B------:R-:W-:Y:S01]  /*baf0*/  LEA R72, P1, R88.reuse, R64, 0x1 ;  /* 0x0000004058487211 */ /* 0x040fe200078208ff */
[----:B------:R-:W-:Y:S01]  /*bb00*/  STS.128 [R3], R116 ;  /* 0x0000007403007388 */ /* 0x000fe20000000c00 */
[----:B0-----:R-:W-:Y:S02]  /*bb10*/  UIMAD UR4, UR9, UR4, URZ ;  /* 0x00000004090472a4 */ /* 0x001fe4000f8e02ff */
[C---:B------:R-:W-:Y:S01]  /*bb20*/  LEA R80, R55.reuse, R106, 0x1 ;  /* 0x0000006a37507211 */ /* 0x040fe200078e08ff */
[----:B------:R0:W-:Y:S01]  /*bb30*/  STS.128 [R3+0x800], R108 ;  /* 0x0008006c03007388 */ /* 0x0001e20000000c00 */
[----:B------:R-:W-:Y:S01]  /*bb40*/  LEA.HI.X.SX32 R73, R88, R65, 0x1, P1 ;  /* 0x0000004158497211 */ /* 0x000fe200008f0eff */
[----:B------:R-:W-:Y:S02]  /*bb50*/  BAR.SYNC.DEFER_BLOCKING 0x0 ;  /* 0x0000000000007b1d */ /* 0x000fe40000010000 */
[----:B------:R-:W-:-:S04]  /*bb60*/  IMAD R88, R55, 0x2, R80 ;  /* 0x0000000237587824 */ /* 0x000fc800078e0250 */
[----:B0-----:R-:W-:Y:S01]  /*bb70*/  IMAD R108, R55, 0x2, R88 ;  /* 0x00000002376c7824 */ /* 0x001fe200078e0258 */
[----:B------:R-:W-:Y:S01]  /*bb80*/  PRMT R3, R5, 0x7632, R3 ;  /* 0x0000763205037816 */ /* 0x000fe20000000003 */
[----:B------:R0:W-:Y:S02]  /*bb90*/  STG.E.U16 desc[UR10][R52.64], R4 ;  /* 0x0000000434007986 */ /* 0x0001e4000c10150a */
[----:B0-----:R-:W-:Y:S02]  /*bba0*/  PRMT R53, R4, 0x7632, R53 ;  /* 0x0000763204357816 */ /* 0x001fe40000000035 */
[----:B------:R-:W-:-:S03]  /*bbb0*/  LEA R52, P1, R92, R64, 0x1 ;  /* 0x000000405c347211 */ /* 0x000fc600078208ff */
[----:B------:R0:W-:Y:S04]  /*bbc0*/  STG.E.U16 desc[UR10][R66.64], R53 ;  /* 0x0000003542007986 */ /* 0x0001e8000c10150a */
[----:B------:R1:W-:Y:S04]  /*bbd0*/  STG.E.U16 desc[UR10][R68.64], R5 ;  /* 0x0000000544007986 */ /* 0x0003e8000c10150a */
[----:B------:R5:W-:Y:S01]  /*bbe0*/  STG.E.U16 desc[UR10][R70.64], R3 ;  /* 0x0000000346007986 */ /* 0x000be2000c10150a */
[----:B0-----:R-:W-:-:S03]  /*bbf0*/  LEA.HI.X.SX32 R53, R92, R65, 0x1, P1 ;  /* 0x000000415c357211 */ /* 0x001fc600008f0eff */
[----:B------:R-:W-:Y:S01]  /*bc00*/  STG.E.U16 desc[UR10][R72.64], R6 ;  /* 0x0000000648007986 */ /* 0x000fe2000c10150a */
[C---:B------:R-:W-:Y:S02]  /*bc10*/  LEA R66, P1, R94.reuse, R64, 0x1 ;  /* 0x000000405e427211 */ /* 0x040fe400078208ff */
[C---:B------:R-:W-:Y:S02]  /*bc20*/  LEA R92, R55.reuse, R108, 0x1 ;  /* 0x0000006c375c7211 */ /* 0x040fe400078e08ff */
[-C--:B------:R-:W-:Y:S02]  /*bc30*/  LEA.HI.X.SX32 R67, R94, R65.reuse, 0x1, P1 ;  /* 0x000000415e437211 */ /* 0x080fe400008f0eff */
[----:B-1----:R-:W-:Y:S01]  /*bc40*/  PRMT R5, R6, 0x7632, R5 ;  /* 0x0000763206057816 */ /* 0x002fe20000000005 */
[----:B------:R-:W-:Y:S01]  /*bc50*/  IMAD R94, R55, 0x2, R92 ;  /* 0x00000002375e7824 */ /* 0x000fe200078e025c */
[C---:B------:R-:W-:Y:S02]  /*bc60*/  LEA R4, P1, R84.reuse, R64, 0x1 ;  /* 0x0000004054047211 */ /* 0x040fe400078208ff */
[----:B-----5:R-:W-:Y:S01]  /*bc70*/  PRMT R3, R7, 0x7632, R3 ;  /* 0x0000763207037816 */ /* 0x020fe20000000003 */
[----:B------:R-:W-:Y:S01]  /*bc80*/  IMAD R110, R55, 0x2, R94 ;  /* 0x00000002376e7824 */ /* 0x000fe200078e025e */
[----:B------:R0:W-:Y:S04]  /*bc90*/  STG.E.U16 desc[UR10][R52.64], R5 ;  /* 0x0000000534007986 */ /* 0x0001e8000c10150a */
[----:B------:R-:W-:Y:S01]  /*bca0*/  STG.E.U16 desc[UR10][R66.64], R7 ;  /* 0x0000000742007986 */ /* 0x000fe2000c10150a */
[----:B0-----:R-:W-:-:S02]  /*bcb0*/  LEA.HI.X.SX32 R5, R84, R65, 0x1, P1 ;  /* 0x0000004154057211 */ /* 0x001fc400008f0eff */
[C---:B------:R-:W-:Y:S02]  /*bcc0*/  LEA R84, R55.reuse, R110, 0x1 ;  /* 0x0000006e37547211 */ /* 0x040fe400078e08ff */
[CC--:B------:R-:W-:Y:S01]  /*bcd0*/  LEA R68, P1, R86.reuse, R64.reuse, 0x1 ;  /* 0x0000004056447211 */ /* 0x0c0fe200078208ff */
[----:B------:R0:W-:Y:S02]  /*bce0*/  STG.E.U16 desc[UR10][R4.64], R3 ;  /* 0x0000000304007986 */ /* 0x0001e4000c10150a */
[C---:B------:R-:W-:Y:S01]  /*bcf0*/  IMAD R72, R55.reuse, 0x2, R84 ;  /* 0x0000000237487824 */ /* 0x040fe200078e0254 */
[-C--:B------:R-:W-:Y:S02]  /*bd00*/  LEA.HI.X.SX32 R69, R86, R65.reuse, 0x1, P1 ;  /* 0x0000004156457211 */ /* 0x080fe400008f0eff */
[C---:B------:R-:W-:Y:S01]  /*bd10*/  LEA R70, P1, R82.reuse, R64, 0x1 ;  /* 0x0000004052467211 */ /* 0x040fe200078208ff */
[----:B------:R-:W-:Y:S02]  /*bd20*/  IMAD R86, R55, 0x2, R72 ;  /* 0x0000000237567824 */ /* 0x000fe400078e0248 */
[----:B--2---:R-:W-:Y:S01]  /*bd30*/  STG.E.U16 desc[UR10][R68.64], R16 ;  /* 0x0000001044007986 */ /* 0x004fe2000c10150a */
[----:B------:R-:W-:-:S02]  /*bd40*/  LEA.HI.X.SX32 R71, R82, R65, 0x1, P1 ;  /* 0x0000004152477211 */ /* 0x000fc400008f0eff */
[C---:B------:R-:W-:Y:S02]  /*bd50*/  LEA R52, P1, R96.reuse, R64, 0x1 ;  /* 0x0000004060347211 */ /* 0x040fe400078208ff */
[C---:B------:R-:W-:Y:S02]  /*bd60*/  LEA R82, R55.reuse, R86, 0x1 ;  /* 0x0000005637527211 */ /* 0x040fe400078e08ff */
[-C--:B------:R-:W-:Y:S02]  /*bd70*/  LEA.HI.X.SX32 R53, R96, R65.reuse, 0x1, P1 ;  /* 0x0000004160357211 */ /* 0x080fe400008f0eff */
[-C--:B------:R-:W-:Y:S01]  /*bd80*/  LEA R6, P1, R98, R64.reuse, 0x1 ;  /* 0x0000004062067211 */ /* 0x080fe200078208ff */
[C---:B------:R-:W-:Y:S01]  /*bd90*/  IMAD R96, R55.reuse, 0x2, R82 ;  /* 0x0000000237607824 */ /* 0x040fe200078e0252 */
[----:B0-----:R-:W-:Y:S02]  /*bda0*/  PRMT R5, R16, 0x7632, R5 ;  /* 0x0000763210057816 */ /* 0x001fe40000000005 */
[----:B------:R-:W-:Y:S01]  /*bdb0*/  LEA.HI.X.SX32 R7, R98, R65, 0x1, P1 ;  /* 0x0000004162077211 */ /* 0x000fe200008f0eff */
[----:B------:R-:W-:Y:S01]  /*bdc0*/  IMAD R112, R55, 0x2, R96 ;  /* 0x0000000237707824 */ /* 0x000fe200078e0260 */
[----:B------:R-:W-:Y:S01]  /*bdd0*/  LEA R4, P1, R100, R64, 0x1 ;  /* 0x0000004064047211 */ /* 0x000fe200078208ff */
[----:B------:R0:W-:Y:S01]  /*bde0*/  STG.E.U16 desc[UR10][R70.64], R5 ;  /* 0x0000000546007986 */ /* 0x0001e2000c10150a */
[----:B------:R-:W-:-:S02]  /*bdf0*/  PRMT R3, R17, 0x7632, R3 ;  /* 0x0000763211037816 */ /* 0x000fc40000000003 */
[C---:B------:R-:W-:Y:S01]  /*be00*/  LEA R98, R55.reuse, R112, 0x1 ;  /* 0x0000007037627211 */ /* 0x040fe200078e08ff */
[----:B------:R-:W-:Y:S04]  /*be10*/  STG.E.U16 desc[UR10][R52.64], R17 ;  /* 0x0000001134007986 */ /* 0x000fe8000c10150a */
[----:B------:R1:W-:Y:S01]  /*be20*/  STG.E.U16 desc[UR10][R6.64], R3 ;  /* 0x0000000306007986 */ /* 0x0003e2000c10150a */
[----:B0-----:R-:W-:Y:S01]  /*be30*/  LEA.HI.X.SX32 R5, R100, R65, 0x1, P1 ;  /* 0x0000004164057211 */ /* 0x001fe200008f0eff */
[----:B------:R-:W-:Y:S01]  /*be40*/  IMAD R100, R55, 0x2, R98 ;  /* 0x0000000237647824 */ /* 0x000fe200078e0262 */
[----:B------:R-:W-:-:S03]  /*be50*/  LEA R66, P1, R74, R64, 0x1 ;  /* 0x000000404a427211 */ /* 0x000fc600078208ff */
[C---:B------:R-:W-:Y:S01]  /*be60*/  IMAD R70, R55.reuse, 0x2, R100 ;  /* 0x0000000237467824 */ /* 0x040fe200078e0264 */
[-C--:B------:R-:W-:Y:S01]  /*be70*/  LEA.HI.X.SX32 R67, R74, R65.reuse, 0x1, P1 ;  /* 0x000000414a437211 */ /* 0x080fe200008f0eff */
[----:B------:R0:W-:Y:S01]  /*be80*/  STG.E.U16 desc[UR10][R4.64], R18 ;  /* 0x0000001204007986 */ /* 0x0001e2000c10150a */
[C---:B------:R-:W-:Y:S02]  /*be90*/  LEA R68, P1, R90.reuse, R64, 0x1 ;  /* 0x000000405a447211 */ /* 0x040fe400078208ff */
[C---:B------:R-:W-:Y:S02]  /*bea0*/  LEA R74, R55.reuse, R70, 0x1 ;  /* 0x00000046374a7211 */ /* 0x040fe400078e08ff */
[----:B------:R-:W-:Y:S02]  /*beb0*/  LEA.HI.X.SX32 R69, R90, R65, 0x1, P1 ;  /* 0x000000415a457211 */ /* 0x000fe400008f0eff */
[----:B------:R-:W-:Y:S01]  /*bec0*/  LEA R16, P1, R102, R64, 0x1 ;  /* 0x0000004066107211 */ /* 0x000fe200078208ff */
[----:B------:R-:W-:Y:S01]  /*bed0*/  IMAD R90, R55, 0x2, R74 ;  /* 0x00000002375a7824 */ /* 0x000fe200078e024a */
[----:B-1----:R-:W-:-:S02]  /*bee0*/  PRMT R3, R19, 0x7632, R3 ;  /* 0x0000763213037816 */ /* 0x002fc40000000003 */
[-C--:B------:R-:W-:Y:S01]  /*bef0*/  LEA.HI.X.SX32 R17, R102, R65.reuse, 0x1, P1 ;  /* 0x0000004166117211 */ /* 0x080fe200008f0eff */
[C---:B------:R-:W-:Y:S01]  /*bf00*/  IMAD R114, R55.reuse, 0x2, R90 ;  /* 0x0000000237727824 */ /* 0x040fe200078e025a */
[----:B------:R-:W-:Y:S02]  /*bf10*/  LEA R6, P1, R104, R64, 0x1 ;  /* 0x0000004068067211 */ /* 0x000fe400078208ff */
[----:B0-----:R-:W-:Y:S02]  /*bf20*/  PRMT R5, R18, 0x7632, R5 ;  /* 0x0000763212057816 */ /* 0x001fe40000000005 */
[C---:B------:R-:W-:Y:S02]  /*bf30*/  LEA R102, R55.reuse, R114, 0x1 ;  /* 0x0000007237667211 */ /* 0x040fe400078e08ff */
[----:B------:R-:W-:Y:S01]  /*bf40*/  LEA.HI.X.SX32 R7, R104, R65, 0x1, P1 ;  /* 0x0000004168077211 */ /* 0x000fe200008f0eff */
[----:B------:R0:W-:Y:S01]  /*bf50*/  STG.E.U16 desc[UR10][R66.64], R5 ;  /* 0x0000000542007986 */ /* 0x0001e2000c10150a */
[----:B------:R-:W-:Y:S01]  /*bf60*/  LEA R4, P1, R76, R64, 0x1 ;  /* 0x000000404c047211 */ /* 0x000fe200078208ff */
[----:B------:R-:W-:-:S02]  /*bf70*/  IMAD R104, R55, 0x2, R102 ;  /* 0x0000000237687824 */ /* 0x000fc400078e0266 */
[----:B------:R1:W-:Y:S04]  /*bf80*/  STG.E.U16 desc[UR10][R68.64], R19 ;  /* 0x0000001344007986 */ /* 0x0003e8000c10150a */
[----:B------:R2:W-:Y:S01]  /*bf90*/  STG.E.U16 desc[UR10][R16.64], R3 ;  /* 0x0000000310007986 */ /* 0x0005e2000c10150a */
[C---:B0-----:R-:W-:Y:S01]  /*bfa0*/  IMAD R66, R55.reuse, 0x2, R104 ;  /* 0x0000000237427824 */ /* 0x041fe200078e0268 */
[----:B------:R-:W-:Y:S02]  /*bfb0*/  LEA.HI.X.SX32 R5, R76, R65, 0x1, P1 ;  /* 0x000000414c057211 */ /* 0x000fe400008f0eff */
[----:B----4-:R0:W-:Y:S01]  /*bfc0*/  STG.E.U16 desc[UR10][R6.64], R24 ;  /* 0x0000001806007986 */ /* 0x0101e2000c10150a */
[----:B------:R-:W-:Y:S02]  /*bfd0*/  LEA R52, P1, R78, R64, 0x1 ;  /* 0x000000404e347211 */ /* 0x000fe400078208ff */
[----:B------:R-:W-:-:S02]  /*bfe0*/  LEA R76, R55, R66, 0x1 ;  /* 0x00000042374c7211 */ /* 0x000fc400078e08ff */
[-C--:B------:R-:W-:Y:S02]  /*bff0*/  LEA.HI.X.SX32 R53, R78, R65.reuse, 0x1, P1 ;  /* 0x000000414e357211 */ /* 0x080fe400008f0eff */
[CC--:B------:R-:W-:Y:S01]  /*c000*/  LEA R18, P1, R106.reuse, R64.reuse, 0x1 ;  /* 0x000000406a127211 */ /* 0x0c0fe200078208ff */
[----:B-1----:R-:W-:Y:S01]  /*c010*/  IMAD R68, R55, 0x2, R76 ;  /* 0x0000000237447824 */ /* 0x002fe200078e024c */
[----:B--2---:R-:W-:Y:S02]  /*c020*/  PRMT R3, R25, 0x7632, R3 ;  /* 0x0000763219037816 */ /* 0x004fe40000000003 */
[----:B------:R-:W-:Y:S01]  /*c030*/  LEA.HI.X.SX32 R19, R106, R65, 0x1, P1 ;  /* 0x000000416a137211 */ /* 0x000fe200008f0eff */
[----:B------:R-:W-:Y:S01]  /*c040*/  IMAD R78, R55, 0x2, R68 ;  /* 0x00000002374e7824 */ /* 0x000fe200078e0244 */
[----:B------:R-:W-:Y:S02]  /*c050*/  LEA R16, P1, R80, R64, 0x1 ;  /* 0x0000004050107211 */ /* 0x000fe400078208ff */
[----:B0-----:R-:W-:-:S02]  /*c060*/  PRMT R7, R24, 0x7632, R7 ;  /* 0x0000763218077816 */ /* 0x001fc40000000007 */
[C---:B------:R-:W-:Y:S02]  /*c070*/  LEA R106, R55.reuse, R78, 0x1 ;  /* 0x0000004e376a7211 */ /* 0x040fe400078e08ff */
[-C--:B------:R-:W-:Y:S01]  /*c080*/  LEA.HI.X.SX32 R17, R80, R65.reuse, 0x1, P1 ;  /* 0x0000004150117211 */ /* 0x080fe200008f0eff */
[----:B------:R0:W-:Y:S01]  /*c090*/  STG.E.U16 desc[UR10][R4.64], R7 ;  /* 0x0000000704007986 */ /* 0x0001e2000c10150a */
[C---:B------:R-:W-:Y:S01]  /*c0a0*/  LEA R6, P1, R88.reuse, R64, 0x1 ;  /* 0x0000004058067211 */ /* 0x040fe200078208ff */
[C---:B------:R-:W-:Y:S02]  /*c0b0*/  IMAD R80, R55.reuse, 0x2, R106 ;  /* 0x0000000237507824 */ /* 0x040fe400078e026a */
[----:B------:R-:W-:Y:S02]  /*c0c0*/  STG.E.U16 desc[UR10][R52.64], R25 ;  /* 0x0000001934007986 */ /* 0x000fe4000c10150a */
[----:B------:R-:W-:Y:S02]  /*c0d0*/  IMAD R116, R55, 0x2, R80 ;  /* 0x0000000237747824 */ /* 0x000fe400078e0250 */
[----:B------:R1:W-:Y:S01]  /*c0e0*/  STG.E.U16 desc[UR10][R18.64], R3 ;  /* 0x0000000312007986 */ /* 0x0003e2000c10150a */
[----:B0-----:R-:W-:-:S03]  /*c0f0*/  LEA.HI.X.SX32 R7, R88, R65, 0x1, P1 ;  /* 0x0000004158077211 */ /* 0x001fc600008f0eff */
[----:B------:R0:W-:Y:S01]  /*c100*/  STG.E.U16 desc[UR10][R16.64], R26 ;  /* 0x0000001a10007986 */ /* 0x0001e2000c10150a */
[C---:B------:R-:W-:Y:S02]  /*c110*/  LEA R4, P1, R108.reuse, R64, 0x1 ;  /* 0x000000406c047211 */ /* 0x040fe400078208ff */
[C---:B------:R-:W-:Y:S02]  /*c120*/  LEA R88, R55.reuse, R116, 0x1 ;  /* 0x0000007437587211 */ /* 0x040fe400078e08ff */
[-C--:B------:R-:W-:Y:S02]  /*c130*/  LEA.HI.X.SX32 R5, R108, R65.reuse, 0x1, P1 ;  /* 0x000000416c057211 */ /* 0x080fe400008f0eff */
[CC--:B------:R-:W-:Y:S01]  /*c140*/  LEA R24, P1, R92.reuse, R64.reuse, 0x1 ;  /* 0x000000405c187211 */ /* 0x0c0fe200078208ff */
[----:B------:R-:W-:Y:S01]  /*c150*/  IMAD R108, R55, 0x2, R88 ;  /* 0x00000002376c7824 */ /* 0x000fe200078e0258 */
[----:B-1----:R-:W-:Y:S02]  /*c160*/  PRMT R3, R27, 0x7632, R3 ;  /* 0x000076321b037816 */ /* 0x002fe40000000003 */
[----:B------:R-:W-:Y:S01]  /*c170*/  LEA.HI.X.SX32 R25, R92, R65, 0x1, P1 ;  /* 0x000000415c197211 */ /* 0x000fe200008f0eff */
[----:B------:R-:W-:Y:S01]  /*c180*/  IMAD R118, R55, 0x2, R108 ;  /* 0x0000000237767824 */ /* 0x000fe200078e026c */
[----:B------:R-:W-:-:S02]  /*c190*/  LEA R18, P1, R94, R64, 0x1 ;  /* 0x000000405e127211 */ /* 0x000fc400078208ff */
[----:B0-----:R-:W-:Y:S02]  /*c1a0*/  PRMT R17, R26, 0x7632, R17 ;  /* 0x000076321a117816 */ /* 0x001fe40000000011 */
[C---:B------:R-:W-:Y:S02]  /*c1b0*/  LEA R92, R55.reuse, R118, 0x1 ;  /* 0x00000076375c7211 */ /* 0x040fe400078e08ff */
[----:B------:R-:W-:Y:S01]  /*c1c0*/  LEA.HI.X.SX32 R19, R94, R65, 0x1, P1 ;  /* 0x000000415e137211 */ /* 0x000fe200008f0eff */
[----:B------:R0:W-:Y:S01]  /*c1d0*/  STG.E.U16 desc[UR10][R6.64], R17 ;  /* 0x0000001106007986 */ /* 0x0001e2000c10150a */
[----:B------:R-:W-:Y:S01]  /*c1e0*/  LEA R16, P1, R110, R64, 0x1 ;  /* 0x000000406e107211 */ /* 0x000fe200078208ff */
[C---:B------:R-:W-:Y:S02]  /*c1f0*/  IMAD R94, R55.reuse, 0x2, R92 ;  /* 0x00000002375e7824 */ /* 0x040fe400078e025c */
[----:B------:R1:W-:Y:S02]  /*c200*/  STG.E.U16 desc[UR10][R4.64], R27 ;  /* 0x0000001b04007986 */ /* 0x0003e4000c10150a */
[----:B------:R-:W-:-:S02]  /*c210*/  IMAD R120, R55, 0x2, R94 ;  /* 0x0000000237787824 */ /* 0x000fc400078e025e */
[----:B------:R2:W-:Y:S01]  /*c220*/  STG.E.U16 desc[UR10][R24.64], R3 ;  /* 0x0000000318007986 */ /* 0x0005e2000c10150a */
[----:B0-----:R-:W-:-:S03]  /*c230*/  LEA.HI.X.SX32 R17, R110, R65, 0x1, P1 ;  /* 0x000000416e117211 */ /* 0x001fc600008f0eff */
[----:B---3--:R-:W-:Y:S01]  /*c240*/  STG.E.U16 desc[UR10][R18.64], R36 ;  /* 0x0000002412007986 */ /* 0x008fe2000c10150a */
[C---:B------:R-:W-:Y:S02]  /*c250*/  LEA R110, R55.reuse, R120, 0x1 ;  /* 0x00000078376e7211 */ /* 0x040fe400078e08ff */
[-C--:B------:R-:W-:Y:S02]  /*c260*/  LEA R6, P1, R84, R64.reuse, 0x1 ;  /* 0x0000004054067211 */ /* 0x080fe400078208ff */
[----:B-1----:R-:W-:Y:S01]  /*c270*/  PRMT R5, R36, 0x7632, R5 ;  /* 0x0000763224057816 */ /* 0x002fe20000000005 */
[C---:B------:R-:W-:Y:S01]  /*c280*/  IMAD R122, R55.reuse, 0x2, R110 ;  /* 0x00000002377a7824 */ /* 0x040fe200078e026e */
[----:B------:R-:W-:Y:S02]  /*c290*/  LEA.HI.X.SX32 R7, R84, R65, 0x1, P1 ;  /* 0x0000004154077211 */ /* 0x000fe400008f0eff */
[----:B------:R-:W-:Y:S01]  /*c2a0*/  LEA R4, P1, R72, R64, 0x1 ;  /* 0x0000004048047211 */ /* 0x000fe200078208ff */
[----:B------:R-:W-:Y:S01]  /*c2b0*/  IMAD R124, R55, 0x2, R122 ;  /* 0x00000002377c7824 */ /* 0x000fe200078e027a */
[----:B------:R0:W-:Y:S01]  /*c2c0*/  STG.E.U16 desc[UR10][R16.64], R5 ;  /* 0x0000000510007986 */ /* 0x0001e2000c10150a */
[----:B--2---:R-:W-:-:S03]  /*c2d0*/  PRMT R3, R37, 0x7632, R3 ;  /* 0x0000763225037816 */ /* 0x004fc60000000003 */
[C---:B------:R-:W-:Y:S01]  /*c2e0*/  LEA R126, R55.reuse, R124, 0x1 ;  /* 0x0000007c377e7211 */ /* 0x040fe200078e08ff */
[----:B------:R1:W-:Y:S04]  /*c2f0*/  STG.E.U16 desc[UR10][R6.64], R37 ;  /* 0x0000002506007986 */ /* 0x0003e8000c10150a */
[----:B------:R-:W-:Y:S01]  /*c300*/  IMAD R128, R55, 0x2, R126 ;  /* 0x0000000237807824 */ /* 0x000fe200078e027e */
[----:B0-----:R-:W-:-:S03]  /*c310*/  LEA R16, P2, R112, R64, 0x1 ;  /* 0x0000004070107211 */ /* 0x001fc600078408ff */
[C---:B------:R-:W-:Y:S01]  /*c320*/  IMAD R130, R55.reuse, 0x2, R128 ;  /* 0x0000000237827824 */ /* 0x040fe200078e0280 */
[-C--:B------:R-:W-:Y:S02]  /*c330*/  LEA.HI.X.SX32 R5, R72, R65.reuse, 0x1, P1 ;  /* 0x0000004148057211 */ /* 0x080fe400008f0eff */
[----:B------:R-:W-:Y:S02]  /*c340*/  LEA R24, P1, R86, R64, 0x1 ;  /* 0x0000004056187211 */ /* 0x000fe400078208ff */
[C---:B------:R-:W-:Y:S01]  /*c350*/  LEA R132, R55.reuse, R130, 0x1 ;  /* 0x0000008237847211 */ /* 0x040fe200078e08ff */
[----:B------:R0:W-:Y:S01]  /*c360*/  STG.E.U16 desc[UR10][R4.64], R3 ;  /* 0x0000000304007986 */ /* 0x0001e2000c10150a */
[-C--:B------:R-:W-:Y:S02]  /*c370*/  LEA.HI.X.SX32 R17, R112, R65.reuse, 0x1, P2 ;  /* 0x0000004170117211 */ /* 0x080fe400010f0eff */
[----:B------:R-:W-:Y:S01]  /*c380*/  LEA.HI.X.SX32 R25, R86, R65, 0x1, P1 ;  /* 0x0000004156197211 */ /* 0x000fe200008f0eff */
[----:B------:R-:W-:Y:S01]  /*c390*/  IMAD R134, R55, 0x2, R132 ;  /* 0x0000000237867824 */ /* 0x000fe200078e0284 */
[----:B------:R-:W-:-:S02]  /*c3a0*/  LEA R18, P1, R82, R64, 0x1 ;  /* 0x0000004052127211 */ /* 0x000fc400078208ff */
[-C--:B------:R-:W-:Y:S01]  /*c3b0*/  LEA R52, P2, R70, R64.reuse, 0x1 ;  /* 0x0000004046347211 */ /* 0x080fe200078408ff */
[C---:B------:R-:W-:Y:S01]  /*c3c0*/  IMAD R136, R55.reuse, 0x2, R134 ;  /* 0x0000000237887824 */ /* 0x040fe200078e0286 */
[-C--:B------:R-:W-:Y:S01]  /*c3d0*/  LEA.HI.X.SX32 R19, R82, R65.reuse, 0x1, P1 ;  /* 0x0000004152137211 */ /* 0x080fe200008f0eff */
[----:B------:R-:W-:Y:S01]  /*c3e0*/  STG.E.U16 desc[UR10][R24.64], R38 ;  /* 0x0000002618007986 */ /* 0x000fe2000c10150a */
[----:B-1----:R-:W-:Y:S02]  /*c3f0*/  LEA R6, P1, R96, R64, 0x1 ;  /* 0x0000004060067211 */ /* 0x002fe400078208ff */
[C---:B------:R-:W-:Y:S02]  /*c400*/  LEA R112, R55.reuse, R136, 0x1 ;  /* 0x0000008837707211 */ /* 0x040fe400078e08ff */
[----:B0-----:R-:W-:Y:S02]  /*c410*/  PRMT R5, R38, 0x7632, R5 ;  /* 0x0000763226057816 */ /* 0x001fe40000000005 */
[-C--:B------:R-:W-:Y:S01]  /*c420*/  LEA.HI.X.SX32 R7, R96, R65.reuse, 0x1, P1 ;  /* 0x0000004160077211 */ /* 0x080fe200008f0eff */
[----:B------:R-:W-:Y:S01]  /*c430*/  IMAD R138, R55, 0x2, R112 ;  /* 0x00000002378a7824 */ /* 0x000fe200078e0270 */
[----:B------:R-:W-:Y:S01]  /*c440*/  LEA R4, P1, R98, R64, 0x1 ;  /* 0x0000004062047211 */ /* 0x000fe200078208ff */
[----:B------:R0:W-:Y:S01]  /*c450*/  STG.E.U16 desc[UR10][R18.64], R5 ;  /* 0x0000000512007986 */ /* 0x0001e2000c10150a */
[----:B------:R-:W-:Y:S01]  /*c460*/  PRMT R3, R39, 0x7632, R3 ;  /* 0x0000763227037816 */ /* 0x000fe20000000003 */
[C---:B------:R-:W-:Y:S01]  /*c470*/  IMAD R140, R55.reuse, 0x2, R138 ;  /* 0x00000002378c7824 */ /* 0x040fe200078e028a */
[-C--:B------:R-:W-:Y:S01]  /*c480*/  LEA.HI.X.SX32 R53, R70, R65.reuse, 0x1, P2 ;  /* 0x0000004146357211 */ /* 0x080fe200010f0eff */
[----:B------:R1:W-:Y:S03]  /*c490*/  STG.E.U16 desc[UR10][R6.64], R39 ;  /* 0x0000002706007986 */ /* 0x0003e6000c10150a */
[----:B------:R-:W-:Y:S01]  /*c4a0*/  LEA R142, R55, R140, 0x1 ;  /* 0x0000008c378e7211 */ /* 0x000fe200078e08ff */
[----:B------:R-:W-:Y:S01]  /*c4b0*/  STG.E.U16 desc[UR10][R16.64], R3 ;  /* 0x0000000310007986 */ /* 0x000fe2000c10150a */
[----:B0-----:R-:W-:-:S02]  /*c4c0*/  LEA.HI.X.SX32 R5, R98, R65, 0x1, P1 ;  /* 0x0000004162057211 */ /* 0x001fc400008f0eff */
[CC--:B------:R-:W-:Y:S01]  /*c4d0*/  LEA R24, P1, R100.reuse, R64.reuse, 0x1 ;  /* 0x0000004064187211 */ /* 0x0c0fe200078208ff */
[C---:B-1----:R-:W-:Y:S02]  /*c4e0*/  IMAD R6, R55.reuse, 0x2, R142 ;  /* 0x0000000237067824 */ /* 0x042fe400078e028e */
[----:B------:R0:W-:Y:S01]  /*c4f0*/  STG.E.U16 desc[UR10][R4.64], R40 ;  /* 0x0000002804007986 */ /* 0x0001e2000c10150a */
[-C--:B------:R-:W-:Y:S01]  /*c500*/  LEA.HI.X.SX32 R25, R100, R65.reuse, 0x1, P1 ;  /* 0x0000004164197211 */ /* 0x080fe200008f0eff */
[C---:B------:R-:W-:Y:S01]  /*c510*/  IMAD R144, R55.reuse, 0x2, R6 ;  /* 0x0000000237907824 */ /* 0x040fe200078e0206 */
[----:B------:R-:W-:Y:S02]  /*c520*/  PRMT R7, R40, 0x7632, R7 ;  /* 0x0000763228077816 */ /* 0x000fe40000000007 */
[C---:B------:R-:W-:Y:S02]  /*c530*/  LEA R18, P2, R90.reuse, R64, 0x1 ;  /* 0x000000405a127211 */ /* 0x040fe400078408ff */
[----:B------:R-:W-:Y:S01]  /*c540*/  LEA R146, R55, R144, 0x1 ;  /* 0x0000009037927211 */ /* 0x000fe200078e08ff */
[----:B------:R1:W-:Y:S01]  /*c550*/  STG.E.U16 desc[UR10][R24.64], R7 ;  /* 0x0000000718007986 */ /* 0x0003e2000c10150a */
[----:B------:R-:W-:-:S02]  /*c560*/  LEA.HI.X.SX32 R19, R90, R65, 0x1, P2 ;  /* 0x000000415a137211 */ /* 0x000fc400010f0eff */
[CC--:B------:R-:W-:Y:S01]  /*c570*/  LEA R36, P2, R102.reuse, R64.reuse, 0x1 ;  /* 0x0000004066247211 */ /* 0x0c0fe200078408ff */
[----:B0-----:R-:W-:Y:S01]  /*c580*/  IMAD R4, R55, 0x2, R146 ;  /* 0x0000000237047824 */ /* 0x001fe200078e0292 */
[----:B------:R0:W-:Y:S01]  /*c590*/  STG.E.U16 desc[UR10][R52.64], R41 ;  /* 0x0000002934007986 */ /* 0x0001e2000c10150a */
[----:B------:R-:W-:Y:S02]  /*c5a0*/  PRMT R3, R41, 0x7632, R3 ;  /* 0x0000763229037816 */ /* 0x000fe40000000003 */
[C---:B------:R-:W-:Y:S01]  /*c5b0*/  IMAD R148, R55.reuse, 0x2, R4 ;  /* 0x0000000237947824 */ /* 0x040fe200078e0204 */
[----:B------:R-:W-:Y:S02]  /*c5c0*/  LEA.HI.X.SX32 R37, R102, R65, 0x1, P2 ;  /* 0x0000004166257211 */ /* 0x000fe400010f0eff */
[----:B------:R-:W-:Y:S02]  /*c5d0*/  LEA R40, P2, R76, R64, 0x1 ;  /* 0x000000404c287211 */ /* 0x000fe400078408ff */
[----:B------:R-:W-:-:S02]  /*c5e0*/  LEA R150, R55, R148, 0x1 ;  /* 0x0000009437967211 */ /* 0x000fc400078e08ff */
[-C--:B-1----:R-:W-:Y:S02]  /*c5f0*/  LEA R24, P3, R104, R64.reuse, 0x1 ;  /* 0x0000004068187211 */ /* 0x082fe400078608ff */
[-C--:B0-----:R-:W-:Y:S01]  /*c600*/  LEA.HI.X.SX32 R41, R76, R65.reuse, 0x1, P2 ;  /* 0x000000414c297211 */ /* 0x081fe200010f0eff */
[C---:B------:R-:W-:Y:S01]  /*c610*/  IMAD R152, R55.reuse, 0x2, R150 ;  /* 0x0000000237987824 */ /* 0x040fe200078e0296 */
[-C--:B------:R-:W-:Y:S02]  /*c620*/  LEA.HI.X.SX32 R25, R104, R65.reuse, 0x1, P3 ;  /* 0x0000004168197211 */ /* 0x080fe400018f0eff */
[-C--:B------:R-:W-:Y:S01]  /*c630*/  LEA R52, P3, R68, R64.reuse, 0x1 ;  /* 0x0000004044347211 */ /* 0x080fe200078608ff */
[----:B------:R-:W-:Y:S01]  /*c640*/  IMAD R154, R55, 0x2, R152 ;  /* 0x00000002379a7824 */ /* 0x000fe200078e0298 */
[----:B------:R-:W-:Y:S02]  /*c650*/  LEA R16, P1, R74, R64, 0x1 ;  /* 0x000000404a107211 */ /* 0x000fe400078208ff */
[----:B------:R-:W-:-:S02]  /*c660*/  LEA.HI.X.SX32 R53, R68, R65, 0x1, P3 ;  /* 0x0000004144357211 */ /* 0x000fc400018f0eff */
[C---:B------:R-:W-:Y:S02]  /*c670*/  LEA R156, R55.reuse, R154, 0x1 ;  /* 0x0000009a379c7211 */ /* 0x040fe400078e08ff */
[-C--:B------:R-:W-:Y:S02]  /*c680*/  LEA R68, P2, R106, R64.reuse, 0x1 ;  /* 0x000000406a447211 */ /* 0x080fe400078408ff */
[-C--:B------:R-:W-:Y:S01]  /*c690*/  LEA.HI.X.SX32 R17, R74, R65.reuse, 0x1, P1 ;  /* 0x000000414a117211 */ /* 0x080fe200008f0eff */
[C---:B------:R-:W-:Y:S01]  /*c6a0*/  IMAD R158, R55.reuse, 0x2, R156 ;  /* 0x00000002379e7824 */ /* 0x040fe200078e029c */
[-C--:B------:R-:W-:Y:S02]  /*c6b0*/  LEA.HI.X.SX32 R69, R106, R65.reuse, 0x1, P2 ;  /* 0x000000416a457211 */ /* 0x080fe400010f0eff */
[-C--:B------:R-:W-:Y:S01]  /*c6c0*/  LEA R70, P3, R80, R64.reuse, 0x1 ;  /* 0x0000004050467211 */ /* 0x080fe200078608ff */
[----:B------:R-:W-:Y:S01]  /*c6d0*/  IMAD R160, R55, 0x2, R158 ;  /* 0x0000000237a07824 */ /* 0x000fe200078e029e */
[----:B------:R-:W-:Y:S01]  /*c6e0*/  LEA R74, P2, R88, R64, 0x1 ;  /* 0x00000040584a7211 */ /* 0x000fe200078408ff */
[----:B------:R0:W-:Y:S01]  /*c6f0*/  STG.E.U16 desc[UR10][R16.64], R3 ;  /* 0x0000000310007986 */ /* 0x0001e2000c10150a */
[----:B------:R-:W-:-:S02]  /*c700*/  LEA.HI.X.SX32 R71, R80, R65, 0x1, P3 ;  /* 0x0000004150477211 */ /* 0x000fc400018f0eff */
[C---:B------:R-:W-:Y:S01]  /*c710*/  LEA R162, R55.reuse, R160, 0x1 ;  /* 0x000000a037a27211 */ /* 0x040fe200078e08ff */
[----:B------:R1:W-:Y:S01]  /*c720*/  STG.E.U16 desc[UR10][R18.64], R42 ;  /* 0x0000002a12007986 */ /* 0x0003e2000c10150a */
[-C--:B------:R-:W-:Y:S02]  /*c730*/  LEA.HI.X.SX32 R75, R88, R65.reuse, 0x1, P2 ;  /* 0x00000041584b7211 */ /* 0x080fe400010f0eff */
[-C--:B------:R-:W-:Y:S01]  /*c740*/  LEA R80, P2, R92, R64.reuse, 0x1 ;  /* 0x000000405c507211 */ /* 0x080fe200078408ff */
[C---:B------:R-:W-:Y:S01]  /*c750*/  IMAD R164, R55.reuse, 0x2, R162 ;  /* 0x0000000237a47824 */ /* 0x040fe200078e02a2 */
[-C--:B------:R-:W-:Y:S02]  /*c760*/  LEA R76, P3, R108, R64.reuse, 0x1 ;  /* 0x000000406c4c7211 */ /* 0x080fe400078608ff */
[----:B------:R-:W-:Y:S01]  /*c770*/  LEA.HI.X.SX32 R81, R92, R65, 0x1, P2 ;  /* 0x000000415c517211 */ /* 0x000fe200010f0eff */
[----:B------:R-:W-:Y:S01]  /*c780*/  IMAD R166, R55, 0x2, R164 ;  /* 0x0000000237a67824 */ /* 0x000fe200078e02a4 */
[----:B------:R-:W-:-:S02]  /*c790*/  LEA R86, P2, R110, R64, 0x1 ;  /* 0x000000406e567211 */ /* 0x000fc400078408ff */
[-C--:B------:R-:W-:Y:S02]  /*c7a0*/  LEA.HI.X.SX32 R77, R108, R65.reuse, 0x1, P3 ;  /* 0x000000416c4d7211 */ /* 0x080fe400018f0eff */
[C---:B------:R-:W-:Y:S02]  /*c7b0*/  LEA R168, R55.reuse, R166, 0x1 ;  /* 0x000000a637a87211 */ /* 0x040fe400078e08ff */
[-C--:B------:R-:W-:Y:S02]  /*c7c0*/  LEA R82, P3, R94, R64.reuse, 0x1 ;  /* 0x000000405e527211 */ /* 0x080fe400078608ff */
[-C--:B------:R-:W-:Y:S01]  /*c7d0*/  LEA.HI.X.SX32 R87, R110, R65.reuse, 0x1, P2 ;  /* 0x000000416e577211 */ /* 0x080fe200010f0eff */
        /* <DEDUP_REMOVED lines=8> */
[-C--:B------:R-:W-:Y:S01]  /*c860*/  LEA R26, P1, R114, R64.reuse, 0x1 ;  /* 0x00000040721a7211 */ /* 0x080fe200078208ff */
[----:B------:R-:W-:Y:S01]  /*c870*/  IMAD R176, R55, 0x2, R174 ;  /* 0x0000000237b07824 */ /* 0x000fe200078e02ae */
[----:B------:R-:W-:Y:S02]  /*c880*/  LEA.HI.X.SX32 R89, R122, R65, 0x1, P3 ;  /* 0x000000417a597211 */ /* 0x000fe400018f0eff */
[----:B------:R-:W-:-:S02]  /*c890*/  LEA R94, P3, R128, R64, 0x1 ;  /* 0x00000040805e7211 */ /* 0x000fc400078608ff */
[-C--:B------:R-:W-:Y:S01]  /*c8a0*/  LEA.HI.X.SX32 R99, R132, R65.reuse, 0x1, P2 ;  /* 0x0000004184637211 */ /* 0x080fe200010f0eff */
[C---:B------:R-:W-:Y:S01]  /*c8b0*/  IMAD R132, R55.reuse, 0x2, R176 ;  /* 0x0000000237847824 */ /* 0x040fe200078e02b0 */
[-C--:B------:R-:W-:Y:S02]  /*c8c0*/  LEA.HI.X.SX32 R27, R114, R65.reuse, 0x1, P1 ;  /* 0x00000041721b7211 */ /* 0x080fe400008f0eff */
[-C--:B------:R-:W-:Y:S02]  /*c8d0*/  LEA R38, P1, R66, R64.reuse, 0x1 ;  /* 0x0000004042267211 */ /* 0x080fe400078208ff */
[----:B------:R-:W-:Y:S02]  /*c8e0*/  LEA.HI.X.SX32 R95, R128, R65, 0x1, P3 ;  /* 0x00000041805f7211 */ /* 0x000fe400018f0eff */
[----:B------:R-:W-:Y:S02]  /*c8f0*/  LEA R100, P3, R134, R64, 0x1 ;  /* 0x0000004086647211 */ /* 0x000fe400078608ff */
[----:B------:R-:W-:-:S02]  /*c900*/  LEA R178, R55, R132, 0x1 ;  /* 0x0000008437b27211 */ /* 0x000fc400078e08ff */
[-C--:B------:R-:W-:Y:S02]  /*c910*/  LEA.HI.X.SX32 R39, R66, R65.reuse, 0x1, P1 ;  /* 0x0000004142277211 */ /* 0x080fe400008f0eff */
[-C--:B------:R-:W-:Y:S01]  /*c920*/  LEA R66, P1, R78, R64.reuse, 0x1 ;  /* 0x000000404e427211 */ /* 0x080fe200078208ff */
[C---:B------:R-:W-:Y:S01]  /*c930*/  IMAD R180, R55.reuse, 0x2, R178 ;  /* 0x0000000237b47824 */ /* 0x040fe200078e02b2 */
[-C--:B------:R-:W-:Y:S02]  /*c940*/  LEA.HI.X.SX32 R101, R134, R65.reuse, 0x1, P3 ;  /* 0x0000004186657211 */ /* 0x080fe400018f0eff */
[-C--:B------:R-:W-:Y:S01]  /*c950*/  LEA R104, P2, R112, R64.reuse, 0x1 ;  /* 0x0000004070687211 */ /* 0x080fe200078408ff */
[----:B------:R-:W-:Y:S01]  /*c960*/  IMAD R182, R55, 0x2, R180 ;  /* 0x0000000237b67824 */ /* 0x000fe200078e02b4 */
[----:B------:R-:W-:Y:S02]  /*c970*/  LEA R106, P3, R138, R64, 0x1 ;  /* 0x000000408a6a7211 */ /* 0x000fe400078608ff */
[----:B------:R-:W-:-:S02]  /*c980*/  LEA.HI.X.SX32 R67, R78, R65, 0x1, P1 ;  /* 0x000000414e437211 */ /* 0x000fc400008f0eff */
[-C--:B------:R-:W-:Y:S02]  /*c990*/  LEA R72, P1, R116, R64.reuse, 0x1 ;  /* 0x0000004074487211 */ /* 0x080fe400078208ff */
[-C--:B------:R-:W-:Y:S02]  /*c9a0*/  LEA.HI.X.SX32 R105, R112, R65.reuse, 0x1, P2 ;  /* 0x0000004170697211 */ /* 0x080fe400010f0eff */
[-C--:B------:R-:W-:Y:S02]  /*c9b0*/  LEA.HI.X.SX32 R107, R138, R65.reuse, 0x1, P3 ;  /* 0x000000418a6b7211 */ /* 0x080fe400018f0eff */
[-C--:B------:R-:W-:Y:S02]  /*c9c0*/  LEA R112, P3, R6, R64.reuse, 0x1 ;  /* 0x0000004006707211 */ /* 0x080fe400078608ff */
[----:B------:R-:W-:Y:S02]  /*c9d0*/  LEA.HI.X.SX32 R73, R116, R65, 0x1, P1 ;  /* 0x0000004174497211 */ /* 0x000fe400008f0eff */
[----:B------:R-:W-:-:S02]  /*c9e0*/  LEA R78, P1, R118, R64, 0x1 ;  /* 0x00000040764e7211 */ /* 0x000fc400078208ff */
[-C--:B------:R-:W-:Y:S02]  /*c9f0*/  LEA.HI.X.SX32 R113, R6, R65.reuse, 0x1, P3 ;  /* 0x0000004106717211 */ /* 0x080fe400018f0eff */
[C---:B------:R-:W-:Y:S02]  /*ca00*/  LEA R6, R55.reuse, R182, 0x1 ;  /* 0x000000b637067211 */ /* 0x040fe400078e08ff */
[-C--:B------:R-:W-:Y:S02]  /*ca10*/  LEA.HI.X.SX32 R79, R118, R65.reuse, 0x1, P1 ;  /* 0x00000041764f7211 */ /* 0x080fe400008f0eff */
[-C--:B------:R-:W-:Y:S01]  /*ca20*/  LEA R118, P3, R4, R64.reuse, 0x1 ;  /* 0x0000004004767211 */ /* 0x080fe200078608ff */
[C---:B------:R-:W-:Y:S01]  /*ca30*/  IMAD R184, R55.reuse, 0x2, R6 ;  /* 0x0000000237b87824 */ /* 0x040fe200078e0206 */
[----:B------:R-:W-:Y:S02]  /*ca40*/  LEA R84, P1, R120, R64, 0x1 ;  /* 0x0000004078547211 */ /* 0x000fe400078208ff */
[-C--:B------:R-:W-:Y:S01]  /*ca50*/  LEA.HI.X.SX32 R119, R4, R65.reuse, 0x1, P3 ;  /* 0x0000004104777211 */ /* 0x080fe200018f0eff */
[----:B------:R-:W-:Y:S01]  /*ca60*/  IMAD R4, R55, 0x2, R184 ;  /* 0x0000000237047824 */ /* 0x000fe200078e02b8 */
[----:B------:R-:W-:-:S02]  /*ca70*/  LEA.HI.X.SX32 R85, R120, R65, 0x1, P1 ;  /* 0x0000004178557211 */ /* 0x000fc400008f0eff */
[C---:B------:R-:W-:Y:S02]  /*ca80*/  LEA R90, P1, R124.reuse, R64, 0x1 ;  /* 0x000000407c5a7211 */ /* 0x040fe400078208ff */
[C---:B------:R-:W-:Y:S02]  /*ca90*/  LEA R186, R55.reuse, R4, 0x1 ;  /* 0x0000000437ba7211 */ /* 0x040fe400078e08ff */
        /* <DEDUP_REMOVED lines=8> */
[-C--:B------:R-:W-:Y:S02]  /*cb20*/  LEA.HI.X.SX32 R103, R136, R65.reuse, 0x1, P1 ;  /* 0x0000004188677211 */ /* 0x080fe400008f0eff */
[C---:B------:R-:W-:Y:S02]  /*cb30*/  LEA R108, P1, R140.reuse, R64, 0x1 ;  /* 0x000000408c6c7211 */ /* 0x040fe400078208ff */
[C---:B------:R-:W-:Y:S02]  /*cb40*/  LEA R192, R55.reuse, R190, 0x1 ;  /* 0x000000be37c07211 */ /* 0x040fe400078e08ff */
[----:B------:R-:W-:Y:S02]  /*cb50*/  LEA.HI.X.SX32 R109, R140, R65, 0x1, P1 ;  /* 0x000000418c6d7211 */ /* 0x000fe400008f0eff */
[-C--:B------:R-:W-:Y:S01]  /*cb60*/  LEA R114, P1, R144, R64.reuse, 0x1 ;  /* 0x0000004090727211 */ /* 0x080fe200078208ff */
[----:B------:R-:W-:Y:S01]  /*cb70*/  IMAD R194, R55, 0x2, R192 ;  /* 0x0000000237c27824 */ /* 0x000fe200078e02c0 */
[----:B------:R-:W-:-:S02]  /*cb80*/  LEA R116, P2, R146, R64, 0x1 ;  /* 0x0000004092747211 */ /* 0x000fc400078408ff */
[-C--:B------:R-:W-:Y:S01]  /*cb90*/  LEA.HI.X.SX32 R115, R144, R65.reuse, 0x1, P1 ;  /* 0x0000004190737211 */ /* 0x080fe200008f0eff */
[----:B------:R-:W-:Y:S01]  /*cba0*/  IMAD R196, R55, 0x2, R194 ;  /* 0x0000000237c47824 */ /* 0x000fe200078e02c2 */
[-C--:B------:R-:W-:Y:S02]  /*cbb0*/  LEA R120, P1, R148, R64.reuse, 0x1 ;  /* 0x0000004094787211 */ /* 0x080fe400078208ff */
[-C--:B------:R-:W-:Y:S02]  /*cbc0*/  LEA.HI.X.SX32 R117, R146, R65.reuse, 0x1, P2 ;  /* 0x0000004192757211 */ /* 0x080fe400010f0eff */
[----:B------:R-:W-:Y:S02]  /*cbd0*/  LEA.HI.X.SX32 R121, R148, R65, 0x1, P1 ;  /* 0x0000004194797211 */ /* 0x000fe400008f0eff */
[-C--:B------:R-:W-:Y:S02]  /*cbe0*/  LEA R122, P2, R150, R64.reuse, 0x1 ;  /* 0x00000040967a7211 */ /* 0x080fe400078408ff */
[----:B------:R-:W-:-:S02]  /*cbf0*/  LEA R126, P1, R154, R64, 0x1 ;  /* 0x000000409a7e7211 */ /* 0x000fc400078208ff */
[C---:B------:R-:W-:Y:S02]  /*cc00*/  LEA R198, R55.reuse, R196, 0x1 ;  /* 0x000000c437c67211 */ /* 0x040fe400078e08ff */
[-C--:B------:R-:W-:Y:S02]  /*cc10*/  LEA.HI.X.SX32 R123, R150, R65.reuse, 0x1, P2 ;  /* 0x00000041967b7211 */ /* 0x080fe400010f0eff */
[-C--:B------:R-:W-:Y:S01]  /*cc20*/  LEA.HI.X.SX32 R127, R154, R65.reuse, 0x1, P1 ;  /* 0x000000419a7f7211 */ /* 0x080fe200008f0eff */
[C---:B------:R-:W-:Y:S01]  /*cc30*/  IMAD R200, R55.reuse, 0x2, R198 ;  /* 0x0000000237c87824 */ /* 0x040fe200078e02c6 */
[-C--:B------:R-:W-:Y:S02]  /*cc40*/  LEA R128, P2, R156, R64.reuse, 0x1 ;  /* 0x000000409c807211 */ /* 0x080fe400078408ff */
[----:B------:R-:W-:Y:S01]  /*cc50*/  LEA R134, P1, R160, R64, 0x1 ;  /* 0x00000040a0867211 */ /* 0x000fe200078208ff */
[----:B------:R-:W-:Y:S01]  /*cc60*/  IMAD R202, R55, 0x2, R200 ;  /* 0x0000000237ca7824 */ /* 0x000fe200078e02c8 */
[----:B------:R-:W-:-:S02]  /*cc70*/  LEA.HI.X.SX32 R129, R156, R65, 0x1, P2 ;  /* 0x000000419c817211 */ /* 0x000fc400010f0eff */
[-C--:B------:R-:W-:Y:S02]  /*cc80*/  LEA.HI.X.SX32 R135, R160, R65.reuse, 0x1, P1 ;  /* 0x00000041a0877211 */ /* 0x080fe400008f0eff */
[-C--:B------:R-:W-:Y:S02]  /*cc90*/  LEA R136, P2, R162, R64.reuse, 0x1 ;  /* 0x00000040a2887211 */ /* 0x080fe400078408ff */
[-C--:B------:R-:W-:Y:S02]  /*cca0*/  LEA R140, P1, R166, R64.reuse, 0x1 ;  /* 0x00000040a68c7211 */ /* 0x080fe400078208ff */
[-C--:B------:R-:W-:Y:S02]  /*ccb0*/  LEA.HI.X.SX32 R137, R162, R65.reuse, 0x1, P2 ;  /* 0x00000041a2897211 */ /* 0x080fe400010f0eff */
[----:B------:R-:W-:Y:S02]  /*ccc0*/  LEA.HI.X.SX32 R141, R166, R65, 0x1, P1 ;  /* 0x00000041a68d7211 */ /* 0x000fe400008f0eff */
[----:B------:R-:W-:-:S02]  /*ccd0*/  LEA R124, P3, R152, R64, 0x1 ;  /* 0x00000040987c7211 */ /* 0x000fc400078608ff */
[-C--:B------:R-:W-:Y:S02]  /*cce0*/  LEA R142, P2, R168, R64.reuse, 0x1 ;  /* 0x00000040a88e7211 */ /* 0x080fe400078408ff */
[----:B------:R-:W-:Y:S02]  /*ccf0*/  LEA R146, P1, R172, R64, 0x1 ;  /* 0x00000040ac927211 */ /* 0x000fe400078208ff */
[C---:B------:R-:W-:Y:S02]  /*cd00*/  LEA R204, R55.reuse, R202, 0x1 ;  /* 0x000000ca37cc7211 */ /* 0x040fe400078e08ff */
[-C--:B------:R-:W-:Y:S02]  /*cd10*/  LEA.HI.X.SX32 R125, R152, R65.reuse, 0x1, P3 ;  /* 0x00000041987d7211 */ /* 0x080fe400018f0eff */
[-C--:B------:R-:W-:Y:S01]  /*cd20*/  LEA.HI.X.SX32 R143, R168, R65.reuse, 0x1, P2 ;  /* 0x00000041a88f7211 */ /* 0x080fe200010f0eff */
[----:B------:R-:W-:Y:S01]  /*cd30*/  IMAD R206, R55, 0x2, R204 ;  /* 0x0000000237ce7824 */ /* 0x000fe200078e02cc */
[----:B------:R-:W-:-:S02]  /*cd40*/  LEA.HI.X.SX32 R147, R172, R65, 0x1, P1 ;  /* 0x00000041ac937211 */ /* 0x000fc400008f0eff */
[-C--:B------:R-:W-:Y:S02]  /*cd50*/  LEA R148, P2, R174, R64.reuse, 0x1 ;  /* 0x00000040ae947211 */ /* 0x080fe400078408ff */
[-C--:B------:R-:W-:Y:S02]  /*cd60*/  LEA R152, P1, R132, R64.reuse, 0x1 ;  /* 0x0000004084987211 */ /* 0x080fe400078208ff */
[-C--:B------:R-:W-:Y:S02]  /*cd70*/  LEA.HI.X.SX32 R149, R174, R65.reuse, 0x1, P2 ;  /* 0x00000041ae957211 */ /* 0x080fe400010f0eff */
[----:B------:R-:W-:Y:S01]  /*cd80*/  LEA.HI.X.SX32 R153, R132, R65, 0x1, P1 ;  /* 0x0000004184997211 */ /* 0x000fe200008f0eff */
[----:B------:R-:W-:Y:S01]  /*cd90*/  IMAD R132, R55, 0x2, R206 ;  /* 0x0000000237847824 */ /* 0x000fe200078e02ce */
[-C--:B------:R-:W-:Y:S02]  /*cda0*/  LEA R154, P2, R178, R64.reuse, 0x1 ;  /* 0x00000040b29a7211 */ /* 0x080fe400078408ff */
[----:B------:R-:W-:-:S02]  /*cdb0*/  LEA R130, P3, R158, R64, 0x1 ;  /* 0x000000409e827211 */ /* 0x000fc400078608ff */
[-C--:B------:R-:W-:Y:S02]  /*cdc0*/  LEA.HI.X.SX32 R155, R178, R65.reuse, 0x1, P2 ;  /* 0x00000041b29b7211 */ /* 0x080fe400010f0eff */
[----:B------:R-:W-:Y:S02]  /*cdd0*/  LEA.HI.X.SX32 R131, R158, R65, 0x1, P3 ;  /* 0x000000419e837211 */ /* 0x000fe400018f0eff */
[----:B------:R-:W-:Y:S02]  /*cde0*/  LEA R160, P2, R6, R64, 0x1 ;  /* 0x0000004006a07211 */ /* 0x000fe400078408ff */
[----:B------:R-:W-:Y:S02]  /*cdf0*/  LEA R208, R55, R132, 0x1 ;  /* 0x0000008437d07211 */ /* 0x000fe400078e08ff */
[-C--:B------:R-:W-:Y:S02]  /*ce00*/  LEA R138, P3, R164, R64.reuse, 0x1 ;  /* 0x00000040a48a7211 */ /* 0x080fe400078608ff */
[----:B------:R-:W-:-:S02]  /*ce10*/  LEA R158, P1, R182, R64, 0x1 ;  /* 0x00000040b69e7211 */ /* 0x000fc400078208ff */
[-C--:B------:R-:W-:Y:S01]  /*ce20*/  LEA.HI.X.SX32 R161, R6, R65.reuse, 0x1, P2 ;  /* 0x0000004106a17211 */ /* 0x080fe200010f0eff */
[C---:B------:R-:W-:Y:S01]  /*ce30*/  IMAD R6, R55.reuse, 0x2, R208 ;  /* 0x0000000237067824 */ /* 0x040fe200078e02d0 */
[-C--:B------:R-:W-:Y:S02]  /*ce40*/  LEA.HI.X.SX32 R139, R164, R65.reuse, 0x1, P3 ;  /* 0x00000041a48b7211 */ /* 0x080fe400018f0eff */
[-C--:B------:R-:W-:Y:S01]  /*ce50*/  LEA R144, P3, R170, R64.reuse, 0x1 ;  /* 0x00000040aa907211 */ /* 0x080fe200078608ff */
[----:B------:R-:W-:Y:S01]  /*ce60*/  IMAD R210, R55, 0x2, R6 ;  /* 0x0000000237d27824 */ /* 0x000fe200078e0206 */
[-C--:B------:R-:W-:Y:S02]  /*ce70*/  LEA.HI.X.SX32 R159, R182, R65.reuse, 0x1, P1 ;  /* 0x00000041b69f7211 */ /* 0x080fe400008f0eff */
[----:B------:R-:W-:Y:S02]  /*ce80*/  LEA R164, P1, R4, R64, 0x1 ;  /* 0x0000004004a47211 */ /* 0x000fe400078208ff */
[----:B------:R-:W-:-:S02]  /*ce90*/  LEA.HI.X.SX32 R145, R170, R65, 0x1, P3 ;  /* 0x00000041aa917211 */ /* 0x000fc400018f0eff */
[----:B------:R-:W-:Y:S02]  /*cea0*/  LEA R150, P3, R176, R64, 0x1 ;  /* 0x00000040b0967211 */ /* 0x000fe400078608ff */
[-C--:B------:R-:W-:Y:S02]  /*ceb0*/  LEA.HI.X.SX32 R165, R4, R65.reuse, 0x1, P1 ;  /* 0x0000004104a57211 */ /* 0x080fe400008f0eff */
[C---:B------:R-:W-:Y:S02]  /*cec0*/  LEA R4, R55.reuse, R210, 0x1 ;  /* 0x000000d237047211 */ /* 0x040fe400078e08ff */
[----:B------:R-:W-:Y:S02]  /*ced0*/  LEA.HI.X.SX32 R151, R176, R65, 0x1, P3 ;  /* 0x00000041b0977211 */ /* 0x000fe400018f0eff */
[-C--:B------:R-:W-:Y:S01]  /*cee0*/  LEA R156, P3, R180, R64.reuse, 0x1 ;  /* 0x00000040b49c7211 */ /* 0x080fe200078608ff */
[----:B------:R-:W-:Y:S01]  /*cef0*/  IMAD R212, R55, 0x2, R4 ;  /* 0x0000000237d47824 */ /* 0x000fe200078e0204 */
[----:B------:R-:W-:-:S02]  /*cf00*/  LEA R166, P2, R186, R64, 0x1 ;  /* 0x00000040baa67211 */ /* 0x000fc400078408ff */
[-C--:B------:R-:W-:Y:S01]  /*cf10*/  LEA.HI.X.SX32 R157, R180, R65.reuse, 0x1, P3 ;  /* 0x00000041b49d7211 */ /* 0x080fe200018f0eff */
[C---:B------:R-:W-:Y:S01]  /*cf20*/  IMAD R214, R55.reuse, 0x2, R212 ;  /* 0x0000000237d67824 */ /* 0x040fe200078e02d4 */
[-C--:B------:R-:W-:Y:S02]  /*cf30*/  LEA R162, P3, R184, R64.reuse, 0x1 ;  /* 0x00000040b8a27211 */ /* 0x080fe400078608ff */
[-C--:B------:R-:W-:Y:S02]  /*cf40*/  LEA.HI.X.SX32 R167, R186, R65.reuse, 0x1, P2 ;  /* 0x00000041baa77211 */ /* 0x080fe400010f0eff */
[----:B------:R-:W-:Y:S02]  /*cf50*/  LEA.HI.X.SX32 R163, R184, R65, 0x1, P3 ;  /* 0x00000041b8a37211 */ /* 0x000fe400018f0eff */
[----:B------:R-:W-:Y:S02]  /*cf60*/  LEA R168, P3, R188, R64, 0x1 ;  /* 0x00000040bca87211 */ /* 0x000fe400078608ff */
[----:B------:R-:W-:-:S02]  /*cf70*/  LEA R216, R55, R214, 0x1 ;  /* 0x000000d637d87211 */ /* 0x000fc400078e08ff */
[-C--:B------:R-:W-:Y:S02]  /*cf80*/  LEA.HI.X.SX32 R169, R188, R65.reuse, 0x1, P3 ;  /* 0x00000041bca97211 */ /* 0x080fe400018f0eff */
[-C--:B------:R-:W-:Y:S01]  /*cf90*/  LEA R174, P3, R194, R64.reuse, 0x1 ;  /* 0x00000040c2ae7211 */ /* 0x080fe200078608ff */
[C---:B------:R-:W-:Y:S01]  /*cfa0*/  IMAD R218, R55.reuse, 0x2, R216 ;  /* 0x0000000237da7824 */ /* 0x040fe200078e02d8 */
[-C--:B------:R-:W-:Y:S02]  /*cfb0*/  LEA R170, P1, R190, R64.reuse, 0x1 ;  /* 0x00000040beaa7211 */ /* 0x080fe400078208ff */
[----:B------:R-:W-:Y:S01]  /*cfc0*/  LEA.HI.X.SX32 R175, R194, R65, 0x1, P3 ;  /* 0x00000041c2af7211 */ /* 0x000fe200018f0eff */
[----:B------:R-:W-:Y:S01]  /*cfd0*/  IMAD R220, R55, 0x2, R218 ;  /* 0x0000000237dc7824 */ /* 0x000fe200078e02da */
[-C--:B------:R-:W-:Y:S02]  /*cfe0*/  LEA R172, P2, R192, R64.reuse, 0x1 ;  /* 0x00000040c0ac7211 */ /* 0x080fe400078408ff */
[----:B------:R-:W-:-:S02]  /*cff0*/  LEA R180, P3, R200, R64, 0x1 ;  /* 0x00000040c8b47211 */ /* 0x000fc400078608ff */
[-C--:B------:R-:W-:Y:S02]  /*d000*/  LEA.HI.X.SX32 R171, R190, R65.reuse, 0x1, P1 ;  /* 0x00000041beab7211 */ /* 0x080fe400008f0eff */
[-C--:B------:R-:W-:Y:S02]  /*d010*/  LEA.HI.X.SX32 R173, R192, R65.reuse, 0x1, P2 ;  /* 0x00000041c0ad7211 */ /* 0x080fe400010f0eff */
[----:B------:R-:W-:Y:S02]  /*d020*/  LEA.HI.X.SX32 R181, R200, R65, 0x1, P3 ;  /* 0x00000041c8b57211 */ /* 0x000fe400018f0eff */
[-C--:B------:R-:W-:Y:S02]  /*d030*/  LEA R176, P1, R196, R64.reuse, 0x1 ;  /* 0x00000040c4b07211 */ /* 0x080fe400078208ff */
[-C--:B------:R-:W-:Y:S02]  /*d040*/  LEA R178, P2, R198, R64.reuse, 0x1 ;  /* 0x00000040c6b27211 */ /* 0x080fe400078408ff */
[----:B------:R-:W-:-:S02]  /*d050*/  LEA R186, P3, R206, R64, 0x1 ;  /* 0x00000040ceba7211 */ /* 0x000fc400078608ff */
[C---:B------:R-:W-:Y:S02]  /*d060*/  LEA R222, R55.reuse, R220, 0x1 ;  /* 0x000000dc37de7211 */ /* 0x040fe400078e08ff */
[-C--:B------:R-:W-:Y:S02]  /*d070*/  LEA.HI.X.SX32 R177, R196, R65.reuse, 0x1, P1 ;  /* 0x00000041c4b17211 */ /* 0x080fe400008f0eff */
[-C--:B------:R-:W-:Y:S01]  /*d080*/  LEA.HI.X.SX32 R179, R198, R65.reuse, 0x1, P2 ;  /* 0x00000041c6b37211 */ /* 0x080fe200010f0eff */
[----:B------:R-:W-:Y:S01]  /*d090*/  IMAD R224, R55, 0x2, R222 ;  /* 0x0000000237e07824 */ /* 0x000fe200078e02de */
[----:B------:R-:W-:Y:S02]  /*d0a0*/  LEA.HI.X.SX32 R187, R206, R65, 0x1, P3 ;  /* 0x00000041cebb7211 */ /* 0x000fe400018f0eff */
[-C--:B------:R-:W-:Y:S02]  /*d0b0*/  LEA R182, P1, R202, R64.reuse, 0x1 ;  /* 0x00000040cab67211 */ /* 0x080fe400078208ff */
[----:B------:R-:W-:-:S02]  /*d0c0*/  LEA R184, P2, R204, R64, 0x1 ;  /* 0x00000040ccb87211 */ /* 0x000fc400078408ff */
[-C--:B------:R-:W-:Y:S02]  /*d0d0*/  LEA R192, P3, R6, R64.reuse, 0x1 ;  /* 0x0000004006c07211 */ /* 0x080fe400078608ff */
[-C--:B------:R-:W-:Y:S02]  /*d0e0*/  LEA.HI.X.SX32 R183, R202, R65.reuse, 0x1, P1 ;  /* 0x00000041cab77211 */ /* 0x080fe400008f0eff */
[-C--:B------:R-:W-:Y:S02]  /*d0f0*/  LEA.HI.X.SX32 R185, R204, R65.reuse, 0x1, P2 ;  /* 0x00000041ccb97211 */ /* 0x080fe400010f0eff */
[----:B------:R-:W-:Y:S01]  /*d100*/  LEA.HI.X.SX32 R193, R6, R65, 0x1, P3 ;  /* 0x0000004106c17211 */ /* 0x000fe200018f0eff */
[----:B------:R-:W-:Y:S01]  /*d110*/  IMAD R6, R55, 0x2, R224 ;  /* 0x0000000237067824 */ /* 0x000fe200078e02e0 */
[-C--:B------:R-:W-:Y:S02]  /*d120*/  LEA R188, P1, R132, R64.reuse, 0x1 ;  /* 0x0000004084bc7211 */ /* 0x080fe400078208ff */
        /* <DEDUP_REMOVED lines=10> */
[C---:B------:R-:W-:Y:S01]  /*d1d0*/  IMAD R226, R55.reuse, 0x2, R4 ;  /* 0x0000000237e27824 */ /* 0x040fe200078e0204 */
[-C--:B------:R-:W-:Y:S02]  /*d1e0*/  LEA.HI.X.SX32 R199, R212, R65.reuse, 0x1, P3 ;  /* 0x00000041d4c77211 */ /* 0x080fe400018f0eff */
[----:B------:R-:W-:Y:S02]  /*d1f0*/  LEA R200, P1, R214, R64, 0x1 ;  /* 0x00000040d6c87211 */ /* 0x000fe400078208ff */
[C---:B------:R-:W-:Y:S02]  /*d200*/  LEA R228, R55.reuse, R226, 0x1 ;  /* 0x000000e237e47211 */ /* 0x040fe400078e08ff */
[-C--:B------:R-:W-:Y:S02]  /*d210*/  LEA R204, P3, R218, R64.reuse, 0x1 ;  /* 0x00000040dacc7211 */ /* 0x080fe400078608ff */
[----:B------:R-:W-:Y:S01]  /*d220*/  LEA.HI.X.SX32 R201, R214, R65, 0x1, P1 ;  /* 0x00000041d6c97211 */ /* 0x000fe200008f0eff */
[----:B------:R-:W-:Y:S01]  /*d230*/  IMAD R230, R55, 0x2, R228 ;  /* 0x0000000237e67824 */ /* 0x000fe200078e02e4 */
[----:B------:R-:W-:-:S02]  /*d240*/  LEA R202, P2, R216, R64, 0x1 ;  /* 0x00000040d8ca7211 */ /* 0x000fc400078408ff */
[-C--:B------:R-:W-:Y:S01]  /*d250*/  LEA.HI.X.SX32 R205, R218, R65.reuse, 0x1, P3 ;  /* 0x00000041dacd7211 */ /* 0x080fe200018f0eff */
[----:B------:R-:W-:Y:S01]  /*d260*/  IMAD R232, R55, 0x2, R230 ;  /* 0x0000000237e87824 */ /* 0x000fe200078e02e6 */
[-C--:B------:R-:W-:Y:S02]  /*d270*/  LEA R206, P1, R220, R64.reuse, 0x1 ;  /* 0x00000040dcce7211 */ /* 0x080fe400078208ff */
[-C--:B------:R-:W-:Y:S02]  /*d280*/  LEA R210, P3, R224, R64.reuse, 0x1 ;  /* 0x00000040e0d27211 */ /* 0x080fe400078608ff */
[-C--:B------:R-:W-:Y:S02]  /*d290*/  LEA.HI.X.SX32 R203, R216, R65.reuse, 0x1, P2 ;  /* 0x00000041d8cb7211 */ /* 0x080fe400010f0eff */
[----:B------:R-:W-:Y:S02]  /*d2a0*/  LEA.HI.X.SX32 R207, R220, R65, 0x1, P1 ;  /* 0x00000041dccf7211 */ /* 0x000fe400008f0eff */
[----:B------:R-:W-:-:S02]  /*d2b0*/  LEA R208, P2, R222, R64, 0x1 ;  /* 0x00000040ded07211 */ /* 0x000fc400078408ff */
[-C--:B------:R-:W-:Y:S02]  /*d2c0*/  LEA.HI.X.SX32 R211, R224, R65.reuse, 0x1, P3 ;  /* 0x00000041e0d37211 */ /* 0x080fe400018f0eff */
[-C--:B------:R-:W-:Y:S02]  /*d2d0*/  LEA R212, P1, R6, R64.reuse, 0x1 ;  /* 0x0000004006d47211 */ /* 0x080fe400078208ff */
[----:B------:R-:W-:Y:S02]  /*d2e0*/  LEA R216, P3, R4, R64, 0x1 ;  /* 0x0000004004d87211 */ /* 0x000fe400078608ff */
[----:B------:R-:W-:Y:S02]  /*d2f0*/  LEA R234, R55, R232, 0x1 ;  /* 0x000000e837ea7211 */ /* 0x000fe400078e08ff */
[-C--:B------:R-:W-:Y:S02]  /*d300*/  LEA.HI.X.SX32 R209, R222, R65.reuse, 0x1, P2 ;  /* 0x00000041ded17211 */ /* 0x080fe400010f0eff */
[----:B------:R-:W-:-:S02]  /*d310*/  LEA.HI.X.SX32 R213, R6, R65, 0x1, P1 ;  /* 0x0000004106d57211 */ /* 0x000fc400008f0eff */
[-C--:B------:R-:W-:Y:S02]  /*d320*/  LEA R214, P2, R132, R64.reuse, 0x1 ;  /* 0x0000004084d67211 */ /* 0x080fe400078408ff */
[-C--:B------:R-:W-:Y:S01]  /*d330*/  LEA.HI.X.SX32 R217, R4, R65.reuse, 0x1, P3 ;  /* 0x0000004104d97211 */ /* 0x080fe200018f0eff */
[C---:B------:R-:W-:Y:S01]  /*d340*/  IMAD R4, R55.reuse, 0x2, R234 ;  /* 0x0000000237047824 */ /* 0x040fe200078e02ea */
[-C--:B------:R-:W-:Y:S02]  /*d350*/  LEA R218, P1, R226, R64.reuse, 0x1 ;  /* 0x00000040e2da7211 */ /* 0x080fe400078208ff */
[-C--:B------:R-:W-:Y:S01]  /*d360*/  LEA.HI.X.SX32 R215, R132, R65.reuse, 0x1, P2 ;  /* 0x0000004184d77211 */ /* 0x080fe200010f0eff */
[----:B------:R-:W-:Y:S01]  /*d370*/  IMAD R6, R55, 0x2, R4 ;  /* 0x0000000237067824 */ /* 0x000fe200078e0204 */
[----:B------:R-:W-:Y:S02]  /*d380*/  LEA.HI.X.SX32 R219, R226, R65, 0x1, P1 ;  /* 0x00000041e2db7211 */ /* 0x000fe400008f0eff */
[----:B------:R-:W-:-:S02]  /*d390*/  LEA R220, P2, R228, R64, 0x1 ;  /* 0x00000040e4dc7211 */ /* 0x000fc400078408ff */
[-C--:B------:R-:W-:Y:S02]  /*d3a0*/  LEA R222, P3, R230, R64.reuse, 0x1 ;  /* 0x00000040e6de7211 */ /* 0x080fe400078608ff */
[-C--:B------:R-:W-:Y:S02]  /*d3b0*/  LEA R224, P1, R232, R64.reuse, 0x1 ;  /* 0x00000040e8e07211 */ /* 0x080fe400078208ff */
[-C--:B------:R-:W-:Y:S02]  /*d3c0*/  LEA.HI.X.SX32 R221, R228, R65.reuse, 0x1, P2 ;  /* 0x00000041e4dd7211 */ /* 0x080fe400010f0eff */
[-C--:B------:R-:W-:Y:S02]  /*d3d0*/  LEA.HI.X.SX32 R223, R230, R65.reuse, 0x1, P3 ;  /* 0x00000041e6df7211 */ /* 0x080fe400018f0eff */
[----:B------:R-:W-:Y:S02]  /*d3e0*/  LEA.HI.X.SX32 R225, R232, R65, 0x1, P1 ;  /* 0x00000041e8e17211 */ /* 0x000fe400008f0eff */
[----:B------:R-:W-:-:S02]  /*d3f0*/  LEA R228, P3, R4, R64, 0x1 ;  /* 0x0000004004e47211 */ /* 0x000fc400078608ff */
[----:B------:R-:W-:Y:S02]  /*d400*/  LEA R230, P1, R6, R64, 0x1 ;  /* 0x0000004006e67211 */ /* 0x000fe400078208ff */
[C---:B------:R-:W-:Y:S02]  /*d410*/  LEA R132, R55.reuse, R6, 0x1 ;  /* 0x0000000637847211 */ /* 0x040fe400078e08ff */
[-C--:B------:R-:W-:Y:S02]  /*d420*/  LEA.HI.X.SX32 R229, R4, R65.reuse, 0x1, P3 ;  /* 0x0000004104e57211 */ /* 0x080fe400018f0eff */
[----:B------:R-:W-:Y:S01]  /*d430*/  LEA.HI.X.SX32 R231, R6, R65, 0x1, P1 ;  /* 0x0000004106e77211 */ /* 0x000fe200008f0eff */
[C---:B------:R-:W-:Y:S01]  /*d440*/  IMAD R236, R55.reuse, 0x2, R132 ;  /* 0x0000000237ec7824 */ /* 0x040fe200078e0284 */
[----:B------:R-:W2:Y:S01]  /*d450*/  LDS.128 R4, [R54] ;  /* 0x0000000036047984 */ /* 0x000ea20000000c00 */
[----:B------:R-:W-:Y:S02]  /*d460*/  LEA R226, P2, R234, R64, 0x1 ;  /* 0x00000040eae27211 */ /* 0x000fe400078408ff */
[----:B------:R-:W-:Y:S01]  /*d470*/  IMAD R55, R55, 0x2, R236 ;  /* 0x0000000237377824 */ /* 0x000fe200078e02ec */
[----:B0-----:R-:W-:-:S02]  /*d480*/  PRMT R17, R43, 0x7632, R17 ;  /* 0x000076322b117816 */ /* 0x001fc40000000011 */
[-C--:B------:R-:W-:Y:S02]  /*d490*/  LEA.HI.X.SX32 R227, R234, R65.reuse, 0x1, P2 ;  /* 0x00000041eae37211 */ /* 0x080fe400010f0eff */
[-C--:B------:R-:W-:Y:S02]  /*d4a0*/  LEA R232, P2, R132, R64.reuse, 0x1 ;  /* 0x0000004084e87211 */ /* 0x080fe400078408ff */
[-C--:B------:R-:W-:Y:S02]  /*d4b0*/  LEA R234, P3, R236, R64.reuse, 0x1 ;  /* 0x00000040ecea7211 */ /* 0x080fe400078608ff */
[----:B------:R-:W-:Y:S02]  /*d4c0*/  LEA R64, P4, R55, R64, 0x1 ;  /* 0x0000004037407211 */ /* 0x000fe400078808ff */
[-C--:B------:R-:W-:Y:S02]  /*d4d0*/  LEA.HI.X.SX32 R233, R132, R65.reuse, 0x1, P2 ;  /* 0x0000004184e97211 */ /* 0x080fe400010f0eff */
[----:B------:R-:W-:-:S02]  /*d4e0*/  LEA.HI.X.SX32 R235, R236, R65, 0x1, P3 ;  /* 0x00000041eceb7211 */ /* 0x000fc400018f0eff */
[----:B------:R-:W-:Y:S02]  /*d4f0*/  LEA.HI.X.SX32 R65, R55, R65, 0x1, P4 ;  /* 0x0000004137417211 */ /* 0x000fe400020f0eff */
[----:B------:R-:W-:Y:S02]  /*d500*/  PRMT R55, R42, 0x7632, R55 ;  /* 0x000076322a377816 */ /* 0x000fe40000000037 */
[----:B-1----:R-:W-:Y:S02]  /*d510*/  PRMT R19, R48, 0x7632, R19 ;  /* 0x0000763230137816 */ /* 0x002fe40000000013 */
[----:B------:R-:W-:Y:S01]  /*d520*/  PRMT R3, R50, 0x7632, R3 ;  /* 0x0000763232037816 */ /* 0x000fe20000000003 */
[----:B------:R0:W-:Y:S04]  /*d530*/  STG.E.U16 desc[UR10][R26.64], R55 ;  /* 0x000000371a007986 */ /* 0x0001e8000c10150a */
[----:B------:R1:W-:Y:S04]  /*d540*/  STG.E.U16 desc[UR10][R36.64], R43 ;  /* 0x0000002b24007986 */ /* 0x0003e8000c10150a */
[----:B------:R3:W-:Y:S04]  /*d550*/  STG.E.U16 desc[UR10][R24.64], R17 ;  /* 0x0000001118007986 */ /* 0x0007e8000c10150a */
[----:B------:R4:W-:Y:S01]  /*d560*/  STG.E.U16 desc[UR10][R38.64], R48 ;  /* 0x0000003026007986 */ /* 0x0009e2000c10150a */
[----:B0-----:R-:W-:-:S02]  /*d570*/  PRMT R55, R8, 0x7632, R55 ;  /* 0x0000763208377816 */ /* 0x001fc40000000037 */
[----:B--2---:R-:W-:Y:S01]  /*d580*/  PRMT R16, R4, 0x7632, R16 ;  /* 0x0000763204107816 */ /* 0x004fe20000000010 */
[----:B------:R0:W-:Y:S01]  /*d590*/  STG.E.U16 desc[UR10][R40.64], R19 ;  /* 0x0000001328007986 */ /* 0x0001e2000c10150a */
[----:B-1----:R-:W-:Y:S02]  /*d5a0*/  PRMT R37, R51, 0x7632, R37 ;  /* 0x0000763233257816 */ /* 0x002fe40000000025 */
[----:B------:R-:W-:Y:S01]  /*d5b0*/  PRMT R43, R62, 0x7632, R43 ;  /* 0x000076323e2b7816 */ /* 0x000fe2000000002b */
[----:B------:R1:W-:Y:S01]  /*d5c0*/  STG.E.U16 desc[UR10][R52.64], R49 ;  /* 0x0000003134007986 */ /* 0x0003e2000c10150a */
[----:B---3--:R-:W-:Y:S02]  /*d5d0*/  PRMT R25, R49, 0x7632, R25 ;  /* 0x0000763231197816 */ /* 0x008fe40000000019 */
[----:B----4-:R-:W-:-:S03]  /*d5e0*/  PRMT R39, R60, 0x7632, R39 ;  /* 0x000076323c277816 */ /* 0x010fc60000000027 */
[----:B------:R-:W-:Y:S01]  /*d5f0*/  STG.E.U16 desc[UR10][R66.64], R25 ;  /* 0x0000001942007986 */ /* 0x000fe2000c10150a */
[----:B0-----:R-:W-:-:S03]  /*d600*/  PRMT R41, R61, 0x7632, R41 ;  /* 0x000076323d297816 */ /* 0x001fc60000000029 */
[----:B------:R0:W-:Y:S01]  /*d610*/  STG.E.U16 desc[UR10][R68.64], R50 ;  /* 0x0000003244007986 */ /* 0x0001e2000c10150a */
[----:B-1----:R-:W-:-:S03]  /*d620*/  PRMT R49, R5, 0x7632, R49 ;  /* 0x0000763205317816 */ /* 0x002fc60000000031 */
[----:B------:R1:W-:Y:S01]  /*d630*/  STG.E.U16 desc[UR10][R70.64], R3 ;  /* 0x0000000346007986 */ /* 0x0003e2000c10150a */
[----:B------:R-:W-:-:S03]  /*d640*/  PRMT R53, R7, 0x7632, R53 ;  /* 0x0000763207357816 */ /* 0x000fc60000000035 */
[----:B------:R2:W-:Y:S04]  /*d650*/  STG.E.U16 desc[UR10][R72.64], R51 ;  /* 0x0000003348007986 */ /* 0x0005e8000c10150a */
[----:B------:R3:W-:Y:S01]  /*d660*/  STG.E.U16 desc[UR10][R74.64], R37 ;  /* 0x000000254a007986 */ /* 0x0007e2000c10150a */
[----:B0-----:R-:W-:-:S03]  /*d670*/  PRMT R68, R14, 0x7632, R68 ;  /* 0x000076320e447816 */ /* 0x001fc60000000044 */
[----:B------:R0:W-:Y:S01]  /*d680*/  STG.E.U16 desc[UR10][R76.64], R60 ;  /* 0x0000003c4c007986 */ /* 0x0001e2000c10150a */
[----:B-1----:R-:W-:Y:S02]  /*d690*/  PRMT R3, R63, 0x7632, R3 ;  /* 0x000076323f037816 */ /* 0x002fe40000000003 */
[----:B------:R-:W-:Y:S01]  /*d6a0*/  PRMT R70, R15, 0x7632, R70 ;  /* 0x000076320f467816 */ /* 0x000fe20000000046 */
[----:B------:R1:W-:Y:S01]  /*d6b0*/  STG.E.U16 desc[UR10][R78.64], R39 ;  /* 0x000000274e007986 */ /* 0x0003e2000c10150a */
[----:B--2---:R-:W-:Y:S02]  /*d6c0*/  PRMT R51, R6, 0x7632, R51 ;  /* 0x0000763206337816 */ /* 0x004fe40000000033 */
[----:B------:R-:W-:Y:S01]  /*d6d0*/  PRMT R72, R20, 0x7632, R72 ;  /* 0x0000763214487816 */ /* 0x000fe20000000048 */
[----:B------:R2:W-:Y:S01]  /*d6e0*/  STG.E.U16 desc[UR10][R80.64], R61 ;  /* 0x0000003d50007986 */ /* 0x0005e2000c10150a */
[----:B---3--:R-:W-:-:S03]  /*d6f0*/  PRMT R74, R21, 0x7632, R74 ;  /* 0x00007632154a7816 */ /* 0x008fc6000000004a */
[----:B------:R3:W-:Y:S01]  /*d700*/  STG.E.U16 desc[UR10][R82.64], R41 ;  /* 0x0000002952007986 */ /* 0x0007e2000c10150a */
[----:B0-----:R-:W-:-:S03]  /*d710*/  PRMT R76, R22, 0x7632, R76 ;  /* 0x00007632164c7816 */ /* 0x001fc6000000004c */
[----:B------:R0:W-:Y:S01]  /*d720*/  STG.E.U16 desc[UR10][R84.64], R62 ;  /* 0x0000003e54007986 */ /* 0x0001e2000c10150a */
[----:B-1----:R-:W-:-:S03]  /*d730*/  PRMT R78, R23, 0x7632, R78 ;  /* 0x00007632174e7816 */ /* 0x002fc6000000004e */
        /* <DEDUP_REMOVED lines=13> */
[----:B---3--:R-:W-:Y:S02]  /*d810*/  PRMT R3, R9, 0x7632, R3 ;  /* 0x0000763209037816 */ /* 0x008fe40000000003 */
[----:B------:R-:W-:Y:S01]  /*d820*/  PRMT R90, R29, 0x7632, R90 ;  /* 0x000076321d5a7816 */ /* 0x000fe2000000005a */
[----:B------:R3:W-:Y:S01]  /*d830*/  STG.E.U16 desc[UR10][R98.64], R49 ;  /* 0x0000003162007986 */ /* 0x0007e2000c10150a */
[----:B0-----:R-:W-:Y:S02]  /*d840*/  PRMT R4, R10, 0x7632, R4 ;  /* 0x000076320a047816 */ /* 0x001fe40000000004 */
[----:B------:R-:W-:Y:S01]  /*d850*/  PRMT R92, R30, 0x7632, R92 ;  /* 0x000076321e5c7816 */ /* 0x000fe2000000005c */
        /* <DEDUP_REMOVED lines=12> */
[----:B--2---:R-:W-:Y:S01]  /*d920*/  PRMT R104, R56, 0x7632, R104 ;  /* 0x0000763238687816 */ /* 0x004fe20000000068 */
[----:B------:R-:W2:Y:S02]  /*d930*/  LDC.64 R6, c[0x0][0x3a0] ;  /* 0x0000e800ff067b82 */ /* 0x000ea40000000a00 */
[----:B------:R-:W-:Y:S01]  /*d940*/  STG.E.U16 desc[UR10][R112.64], R9 ;  /* 0x0000000970007986 */ /* 0x000fe2000c10150a */
[----:B---3--:R-:W-:-:S03]  /*d950*/  PRMT R106, R57, 0x7632, R106 ;  /* 0x00007632396a7816 */ /* 0x008fc6000000006a */
[----:B------:R3:W-:Y:S01]  /*d960*/  STG.E.U16 desc[UR10][R114.64], R3 ;  /* 0x0000000372007986 */ /* 0x0007e2000c10150a */
[----:B0-----:R-:W-:-:S03]  /*d970*/  PRMT R108, R58, 0x7632, R108 ;  /* 0x000076323a6c7816 */ /* 0x001fc6000000006c */
[----:B------:R-:W-:Y:S01]  /*d980*/  STG.E.U16 desc[UR10][R116.64], R10 ;  /* 0x0000000a74007986 */ /* 0x000fe2000c10150a */
[----:B-1----:R-:W-:-:S03]  /*d990*/  PRMT R110, R59, 0x7632, R110 ;  /* 0x000076323b6e7816 */ /* 0x002fc6000000006e */
[----:B------:R-:W-:Y:S04]  /*d9a0*/  STG.E.U16 desc[UR10][R118.64], R4 ;  /* 0x0000000476007986 */ /* 0x000fe8000c10150a */
[----:B------:R-:W-:Y:S01]  /*d9b0*/  STG.E.U16 desc[UR10][R120.64], R11 ;  /* 0x0000000b78007986 */ /* 0x000fe2000c10150a */
[----:B---3--:R-:W-:-:S03]  /*d9c0*/  IMAD.SHL.U32 R3, R237, 0x4, RZ ;  /* 0x00000004ed037824 */ /* 0x008fc600078e00ff */
[----:B------:R-:W-:Y:S04]  /*d9d0*/  STG.E.U16 desc[UR10][R122.64], R61 ;  /* 0x0000003d7a007986 */ /* 0x000fe8000c10150a */
[----:B------:R-:W-:Y:S04]  /*d9e0*/  STG.E.U16 desc[UR10][R124.64], R12 ;  /* 0x0000000c7c007986 */ /* 0x000fe8000c10150a */
[----:B------:R-:W-:Y:S04]  /*d9f0*/  STG.E.U16 desc[UR10][R126.64], R63 ;  /* 0x0000003f7e007986 */ /* 0x000fe8000c10150a */
[----:B------:R-:W-:Y:S04]  /*da00*/  STG.E.U16 desc[UR10][R128.64], R13 ;  /* 0x0000000d80007986 */ /* 0x000fe8000c10150a */
[----:B------:R0:W-:Y:S04]  /*da10*/  STG.E.U16 desc[UR10][R130.64], R5 ;  /* 0x0000000582007986 */ /* 0x0001e8000c10150a */
[----:B------:R-:W-:Y:S04]  /*da20*/  STG.E.U16 desc[UR10][R134.64], R14 ;  /* 0x0000000e86007986 */ /* 0x000fe8000c10150a */
[----:B------:R-:W1:Y:S04]  /*da30*/  LDS.128 R52, [R54+0x1000] ;  /* 0x0010000036347984 */ /* 0x000e680000000c00 */
[----:B------:R-:W-:Y:S01]  /*da40*/  STG.E.U16 desc[UR10][R136.64], R68 ;  /* 0x0000004488007986 */ /* 0x000fe2000c10150a */
[----:B0-----:R-:W-:-:S02]  /*da50*/  LOP3.LUT R5, R0, 0x1f0, RZ, 0xc0, !PT ;  /* 0x000001f000057812 */ /* 0x001fc400078ec0ff */
[----:B------:R-:W-:Y:S01]  /*da60*/  LOP3.LUT R0, R239, 0xff, RZ, 0xc0, !PT ;  /* 0x000000ffef007812 */ /* 0x000fe200078ec0ff */
[----:B------:R-:W-:Y:S03]  /*da70*/  STG.E.U16 desc[UR10][R138.64], R15 ;  /* 0x0000000f8a007986 */ /* 0x000fe6000c10150a */
[----:B------:R-:W-:Y:S01]  /*da80*/  ISETP.GE.U32.AND P1, PT, R0, 0x80, PT ;  /* 0x000000800000780c */ /* 0x000fe20003f26070 */
[----:B------:R-:W-:Y:S01]  /*da90*/  STG.E.U16 desc[UR10][R140.64], R70 ;  /* 0x000000468c007986 */ /* 0x000fe2000c10150a */
[----:B------:R-:W-:-:S03]  /*daa0*/  IMAD.HI R0, R237, 0x4, RZ ;  /* 0x00000004ed007827 */ /* 0x000fc600078e02ff */
[----:B------:R-:W-:Y:S04]  /*dab0*/  STG.E.U16 desc[UR10][R142.64], R20 ;  /* 0x000000148e007986 */ /* 0x000fe8000c10150a */
[----:B------:R-:W-:Y:S04]  /*dac0*/  STG.E.U16 desc[UR10][R144.64], R72 ;  /* 0x0000004890007986 */ /* 0x000fe8000c10150a */
[----:B------:R-:W-:Y:S04]  /*dad0*/  STG.E.U16 desc[UR10][R146.64], R21 ;  /* 0x0000001592007986 */ /* 0x000fe8000c10150a */
[----:B------:R-:W-:Y:S04]  /*dae0*/  STG.E.U16 desc[UR10][R148.64], R74 ;  /* 0x0000004a94007986 */ /* 0x000fe8000c10150a */
[----:B------:R-:W-:Y:S04]  /*daf0*/  STG.E.U16 desc[UR10][R150.64], R22 ;  /* 0x0000001696007986 */ /* 0x000fe8000c10150a */
[----:B------:R-:W-:Y:S04]  /*db00*/  STG.E.U16 desc[UR10][R152.64], R76 ;  /* 0x0000004c98007986 */ /* 0x000fe8000c10150a */
[----:B------:R-:W-:Y:S01]  /*db10*/  STG.E.U16 desc[UR10][R154.64], R23 ;  /* 0x000000179a007986 */ /* 0x000fe2000c10150a */
[----:B-1----:R-:W-:-:S02]  /*db20*/  PRMT R112, R52, 0x7632, R112 ;  /* 0x0000763234707816 */ /* 0x002fc40000000070 */
[----:B------:R-:W-:Y:S01]  /*db30*/  PRMT R114, R53, 0x7632, R114 ;  /* 0x0000763235727816 */ /* 0x000fe20000000072 */
[----:B------:R-:W-:Y:S01]  /*db40*/  STG.E.U16 desc[UR10][R156.64], R78 ;  /* 0x0000004e9c007986 */ /* 0x000fe2000c10150a */
[----:B------:R-:W-:-:S03]  /*db50*/  PRMT R116, R54, 0x7632, R116 ;  /* 0x0000763236747816 */ /* 0x000fc60000000074 */
[----:B------:R0:W-:Y:S04]  /*db60*/  STG.E.U16 desc[UR10][R158.64], R32 ;  /* 0x000000209e007986 */ /* 0x0001e8000c10150a */
[----:B------:R-:W-:Y:S04]  /*db70*/  STG.E.U16 desc[UR10][R160.64], R80 ;  /* 0x00000050a0007986 */ /* 0x000fe8000c10150a */
[----:B------:R-:W-:Y:S04]  /*db80*/  STG.E.U16 desc[UR10][R162.64], R33 ;  /* 0x00000021a2007986 */ /* 0x000fe8000c10150a */
[----:B------:R-:W-:Y:S01]  /*db90*/  STG.E.U16 desc[UR10][R164.64], R82 ;  /* 0x00000052a4007986 */ /* 0x000fe2000c10150a */
[----:B0-----:R-:W-:-:S03]  /*dba0*/  PRMT R32, R55, 0x7632, R32 ;  /* 0x0000763237207816 */ /* 0x001fc60000000020 */
[----:B------:R-:W-:Y:S04]  /*dbb0*/  STG.E.U16 desc[UR10][R166.64], R34 ;  /* 0x00000022a6007986 */ /* 0x000fe8000c10150a */
        /* <DEDUP_REMOVED lines=34> */
[----:B------:R-:W-:Y:S01]  /*dde0*/  STG.E.U16 desc[UR10][R64.64], R32 ;  /* 0x0000002040007986 */ /* 0x000fe2000c10150a */
[----:B------:R-:W-:Y:S06]  /*ddf0*/  BAR.SYNC.DEFER_BLOCKING 0x0 ;  /* 0x0000000000007b1d */ /* 0x000fec0000010000 */
[----:B------:R2:W-:Y:S02]  /*de00*/  STSM.16.M88 [R2], R133 ;  /* 0x0000008502007844 */ /* 0x0005e40000000000 */
[----:B------:R-:W-:Y:S06]  /*de10*/  BAR.SYNC.DEFER_BLOCKING 0x0 ;  /* 0x0000000000007b1d */ /* 0x000fec0000010000 */
[----:B------:R-:W0:Y:S01]  /*de20*/  LDSM.16.M88 R5, [R5+UR6] ;  /* 0x000000060505783b */ /* 0x000e220008000000 */
[----:B------:R-:W-:-:S02]  /*de30*/  USHF.L.U32 UR6, UR4, 0x2, URZ ;  /* 0x0000000204067899 */ /* 0x000fc400080006ff */
[----:B------:R-:W-:-:S04]  /*de40*/  UIMAD.WIDE UR4, UR4, 0x4, URZ ;  /* 0x00000004040478a5 */ /* 0x000fc8000f8e02ff */
[----:B--2---:R-:W-:-:S04]  /*de50*/  IADD3 R2, P2, P3, R3, UR6, R6 ;  /* 0x0000000603027c10 */ /* 0x004fc8000fb5e006 */
[----:B------:R-:W-:-:S05]  /*de60*/  IADD3.X R3, PT, PT, R0, UR5, R7, P2, P3 ;  /* 0x0000000500037c10 */ /* 0x000fca00097e6407 */
[----:B0-----:R0:W-:Y:S01]  /*de70*/  @!P1 STG.E desc[UR10][R2.64], R5 ;  /* 0x0000000502009986 */ /* 0x0011e2000c10190a */
[----:B------:R-:W-:Y:S06]  /*de80*/  BAR.SYNC.DEFER_BLOCKING 0x0 ;  /* 0x0000000000007b1d */ /* 0x000fec0000010000 */
[----:B------:R-:W-:Y:S05]  /*de90*/  @P0 BRA `(.L_x_20) ;  /* 0x0000000000a00947 */ /* 0x000fea0003800000 */
[----:B------:R-:W1:Y:S01]  /*dea0*/  S2UR UR5, SR_CgaCtaId ;  /* 0x00000000000579c3 */ /* 0x000e620000008800 */
[----:B------:R-:W-:Y:S01]  /*deb0*/  NOP ;  /* 0x0000000000007918 */ /* 0x000fe20000000000 */
[----:B------:R-:W-:Y:S01]  /*dec0*/  UMOV UR4, 0x50 ;  /* 0x0000005000047882 */ /* 0x000fe20000000000 */
[----:B------:R-:W-:Y:S01]  /*ded0*/  IMAD.U32 R0, RZ, RZ, UR7 ;  /* 0x00000007ff007e24 */ /* 0x000fe2000f8e00ff */
[----:B0-----:R-:W-:Y:S01]  /*dee0*/  MOV R3, 0xffff ;  /* 0x0000ffff00037802 */ /* 0x001fe20000000f00 */
[----:B------:R-:W-:-:S03]  /*def0*/  IMAD.MOV.U32 R7, RZ, RZ, 0x1 ;  /* 0x00000001ff077424 */ /* 0x000fc600078e00ff */
[----:B------:R-:W-:-:S04]  /*df00*/  LOP3.LUT R0, R0, 0xffff, RZ, 0xc0, !PT ;  /* 0x0000ffff00007812 */ /* 0x000fc800078ec0ff */
[----:B------:R-:W-:-:S05]  /*df10*/  SHF.R.U32.HI R0, RZ, 0x5, R0 ;  /* 0x00000005ff007819 */ /* 0x000fca0000011600 */
[----:B------:R-:W-:Y:S01]  /*df20*/  VIADD R2, R0, 0x10 ;  /* 0x0000001000027836 */ /* 0x000fe20000000000 */
[----:B------:R-:W-:Y:S01]  /*df30*/  SHF.L.U32 R0, R3, R0, RZ ;  /* 0x0000000003007219 */ /* 0x000fe200000006ff */
[----:B-1----:R-:W-:-:S03]  /*df40*/  ULEA UR6, UR5, UR4, 0x18 ;  /* 0x0000000405067291 */ /* 0x002fc6000f8ec0ff */
[----:B------:R-:W-:-:S04]  /*df50*/  SHF.L.U32 R3, R7, R2, RZ ;  /* 0x0000000207037219 */ /* 0x000fc800000006ff */
[----:B------:R-:W-:Y:S02]  /*df60*/  LOP3.LUT R0, R3, R0, RZ, 0xfc, !PT ;  /* 0x0000000003007212 */ /* 0x000fe400078efcff */
[----:B------:R-:W0:Y:S02]  /*df70*/  LDS R5, [UR6] ;  /* 0x00000006ff057984 */ /* 0x000e240008000800 */
[C---:B------:R-:W-:Y:S02]  /*df80*/  LOP3.LUT R2, R0.reuse, 0xffff, RZ, 0xc0, !PT ;  /* 0x0000ffff00027812 */ /* 0x040fe400078ec0ff */
[----:B0-----:R-:W-:-:S04]  /*df90*/  LOP3.LUT R3, R0, 0xffff, R5, 0x80, !PT ;  /* 0x0000ffff00037812 */ /* 0x001fc800078e8005 */
[----:B------:R-:W-:-:S13]  /*dfa0*/  ISETP.NE.AND P0, PT, R3, R2, PT ;  /* 0x000000020300720c */ /* 0x000fda0003f05270 */
[----:B------:R-:W-:Y:S05]  /*dfb0*/  @P0 BRA `(.L_x_21) ;  /* 0x0000000000500947 */ /* 0x000fea0003800000 */
[----:B------:R-:W-:Y:S02]  /*dfc0*/  SHF.R.U32.HI R5, RZ, 0x10, R5 ;  /* 0x00000010ff057819 */ /* 0x000fe40000011605 */
[----:B------:R-:W-:-:S04]  /*dfd0*/  SHF.R.U32.HI R2, RZ, 0x10, R0 ;  /* 0x00000010ff027819 */ /* 0x000fc80000011600 */
[----:B------:R-:W-:-:S04]  /*dfe0*/  LOP3.LUT R5, R5, R2, RZ, 0xc0, !PT ;  /* 0x0000000205057212 */ /* 0x000fc800078ec0ff */
[----:B------:R-:W-:-:S13]  /*dff0*/  ISETP.NE.AND P0, PT, R5, R2, PT ;  /* 0x000000020500720c */ /* 0x000fda0003f05270 */
[----:B------:R-:W-:Y:S05]  /*e000*/  @P0 BRA `(.L_x_22) ;  /* 0x0000000000300947 */ /* 0x000fea0003800000 */
[----:B------:R-:W-:Y:S01]  /*e010*/  R2UR UR4, R0 ;  /* 0x00000000000472ca */ /* 0x000fe200000e0000 */
[----:B------:R-:W-:Y:S01]  /*e020*/  VOTEU.ANY UR5, UPT, PT ;  /* 0x0000000000057886 */ /* 0x000fe200038e0100 */
[----:B------:R-:W0:Y:S01]  /*e030*/  S2R R0, SR_LANEID ;  /* 0x0000000000007919 */ /* 0x000e220000000000 */
[----:B------:R-:W-:-:S10]  /*e040*/  UFLO.U32 UR5, UR5 ;  /* 0x00000005000572bd */ /* 0x000fd400080e0000 */
[----:B------:R-:W-:-:S06]  /*e050*/  ULOP3.LUT UR4, URZ, UR4, URZ, 0x33, !UPT ;  /* 0x00000004ff047292 */ /* 0x000fcc000f8e33ff */
[----:B------:R-:W-:-:S04]  /*e060*/  MOV R2, UR4 ;  /* 0x0000000400027c02 */ /* 0x000fc80008000f00 */
[----:B------:R-:W1:Y:S02]  /*e070*/  REDUX UR7, R2 ;  /* 0x00000000020773c4 */ /* 0x000e640000000000 */
[----:B------:R2:W-:Y:S01]  /*e080*/  UTCATOMSWS.AND URZ, UR4 ;  /* 0x0000000400ff79e3 */ /* 0x0005e20008000000 */
[----:B0-----:R-:W-:Y:S01]  /*e090*/  ISETP.EQ.U32.AND P0, PT, R0, UR5, PT ;  /* 0x0000000500007c0c */ /* 0x001fe2000bf02070 */
[----:B-1----:R-:W-:-:S12]  /*e0a0*/  IMAD.U32 R0, RZ, RZ, UR7 ;  /* 0x00000007ff007e24 */ /* 0x002fd8000f8e00ff */
[----:B------:R2:W-:Y:S01]  /*e0b0*/  @P0 ATOMS.AND RZ, [UR6], R0 ;  /* 0x00000000ffff098c */ /* 0x0005e2000a800006 */
[----:B------:R-:W-:Y:S05]  /*e0c0*/  BRA `(.L_x_20) ;  /* 0x0000000000147947 */ /* 0x000fea0003800000 */
.L_x_22:
[----:B------:R-:W-:-:S07]  /*e0d0*/  MOV R2, 0xe0f0 ;  /* 0x0000e0f000027802 */ /* 0x000fce0000000f00 */
[----:B------:R-:W-:Y:S05]  /*e0e0*/  CALL.REL.NOINC `($__internal_0_$__cuda_sm10x_tcgen05_guardrail_trap_col_being_dealloced_not_returned_by_alloc) ;  /* 0x0000000000447944 */ /* 0x000fea0003c00000 */
[----:B------:R-:W-:Y:S05]  /*e0f0*/  BRA `(.L_x_20) ;  /* 0x0000000000087947 */ /* 0x000fea0003800000 */
.L_x_21:
[----:B------:R-:W-:-:S07]  /*e100*/  MOV R2, 0xe120 ;  /* 0x0000e12000027802 */ /* 0x000fce0000000f00 */
[----:B------:R-:W-:Y:S05]  /*e110*/  CALL.REL.NOINC `($__internal_2_$__cuda_sm10x_tcgen05_guardrail_trap_unallocated_columns_being_dealloced) ;  /* 0x0000000000507944 */ /* 0x000fea0003c00000 */
.L_x_20:
[----:B------:R-:W-:Y:S01]  /*e120*/  NOP ;  /* 0x0000000000007918 */ /* 0x000fe20000000000 */
[----:B--2---:R-:W-:Y:S05]  /*e130*/  EXIT ;  /* 0x000000000000794d */ /* 0x004fea0003800000 */
.L_x_8:
[----:B------:R-:W1:Y:S02]  /*e140*/  SYNCS.PHASECHK.TRANS64.TRYWAIT P4, [UR6+0x14000], RZ ;  /* 0x014000ffff0075a7 */ /* 0x000e640008081106 */
[----:B-1----:R-:W-:Y:S05]  /*e150*/  @!P4 BRA `(.L_x_8) ;  /* 0xfffffffc00f8c947 */ /* 0x002fea000383ffff */
[----:B------:R-:W-:Y:S05]  /*e160*/  BRA `(.L_x_7) ;  /* 0xffffff6400b87947 */ /* 0x000fea000383ffff */
.L_x_14:
[----:B------:R-:W1:Y:S02]  /*e170*/  SYNCS.PHASECHK.TRANS64.TRYWAIT P2, [UR6+0x1c010], RZ ;  /* 0x01c010ffff0075a7 */ /* 0x000e640008041106 */
[----:B-1----:R-:W-:Y:S05]  /*e180*/  @!P2 BRA `(.L_x_14) ;  /* 0xfffffffc00f8a947 */ /* 0x002fea000383ffff */
[----:B------:R-:W-:Y:S05]  /*e190*/  BRA `(.L_x_23) ;  /* 0xffffff9800b07947 */ /* 0x000fea000383ffff */
.L_x_15:
[----:B------:R-:W2:Y:S02]  /*e1a0*/  SYNCS.PHASECHK.TRANS64.TRYWAIT P2, [UR4], R8 ;  /* 0x00000008ff0075a7 */ /* 0x000ea40008041104 */
[----:B--2---:R-:W-:Y:S05]  /*e1b0*/  @!P2 BRA `(.L_x_15) ;  /* 0xfffffffc00f8a947 */ /* 0x004fea000383ffff */
[----:B------:R-:W-:Y:S05]  /*e1c0*/  BRA `(.L_x_24) ;  /* 0xffffffa000687947 */ /* 0x000fea000383ffff */
.L_x_19:
[----:B------:R-:W1:Y:S02]  /*e1d0*/  SYNCS.PHASECHK.TRANS64.TRYWAIT P2, [UR4], R0 ;  /* 0x00000000ff0075a7 */ /* 0x000e640008041104 */
[----:B-1----:R-:W-:Y:S05]  /*e1e0*/  @!P2 BRA `(.L_x_19) ;  /* 0xfffffffc00f8a947 */ /* 0x002fea000383ffff */
[----:B------:R-:W-:Y:S05]  /*e1f0*/  BRA `(.L_x_18) ;  /* 0xffffffb000ec7947 */ /* 0x000fea000383ffff */
        .weak           $__internal_0_$__cuda_sm10x_tcgen05_guardrail_trap_col_being_dealloced_not_returned_by_alloc
        .type           $__internal_0_$__cuda_sm10x_tcgen05_guardrail_trap_col_being_dealloced_not_returned_by_alloc,@function
        .size           $__internal_0_$__cuda_sm10x_tcgen05_guardrail_trap_col_being_dealloced_not_returned_by_alloc,($__internal_1_$__cuda_sm10x_tcgen05_guardrail_trap_phase_invalid_during_alloc - $__internal_0_$__cuda_sm10x_tcgen05_guardrail_trap_col_being_dealloced_not_returned_by_alloc)
$__internal_0_$__cuda_sm10x_tcgen05_guardrail_trap_col_being_dealloced_not_returned_by_alloc:
[----:B------:R-:W-:Y:S05]  /*e200*/  BPT.TRAP 0x1 ;  /* 0x000000040000795c */ /* 0x000fea0000300000 */
[----:B------:R-:W-:-:S04]  /*e210*/  IMAD.MOV.U32 R3, RZ, RZ, 0x0 ;  /* 0x00000000ff037424 */ /* 0x000fc800078e00ff */
[----:B------:R-:W-:Y:S05]  /*e220*/  RET.REL.NODEC R2 `(attn_fwd) ;  /* 0xffffff1c02747950 */ /* 0x000fea0003c3ffff */
        .weak           $__internal_1_$__cuda_sm10x_tcgen05_guardrail_trap_phase_invalid_during_alloc
        .type           $__internal_1_$__cuda_sm10x_tcgen05_guardrail_trap_phase_invalid_during_alloc,@function
        .size           $__internal_1_$__cuda_sm10x_tcgen05_guardrail_trap_phase_invalid_during_alloc,($__internal_2_$__cuda_sm10x_tcgen05_guardrail_trap_unallocated_columns_being_dealloced - $__internal_1_$__cuda_sm10x_tcgen05_guardrail_trap_phase_invalid_during_alloc)
$__internal_1_$__cuda_sm10x_tcgen05_guardrail_trap_phase_invalid_during_alloc:
[----:B------:R-:W-:Y:S05]  /*e230*/  BPT.TRAP 0x1 ;  /* 0x000000040000795c */ /* 0x000fea0000300000 */
[----:B------:R-:W-:-:S04]  /*e240*/  HFMA2 R3, -RZ, RZ, 0, 0 ;  /* 0x00000000ff037431 */ /* 0x000fc800000001ff */
[----:B------:R-:W-:Y:S05]  /*e250*/  RET.REL.NODEC R2 `(attn_fwd) ;  /* 0xffffff1c02687950 */ /* 0x000fea0003c3ffff */
        .weak           $__internal_2_$__cuda_sm10x_tcgen05_guardrail_trap_unallocated_columns_being_dealloced
        .type           $__internal_2_$__cuda_sm10x_tcgen05_guardrail_trap_unallocated_columns_being_dealloced,@function
        .size           $__internal_2_$__cuda_sm10x_tcgen05_guardrail_trap_unallocated_columns_being_dealloced,(.L_x_28 - $__internal_2_$__cuda_sm10x_tcgen05_guardrail_trap_unallocated_columns_being_dealloced)
$__internal_2_$__cuda_sm10x_tcgen05_guardrail_trap_unallocated_columns_being_dealloced:
[----:B------:R-:W-:Y:S05]  /*e260*/  BPT.TRAP 0x1 ;  /* 0x000000040000795c */ /* 0x000fea0000300000 */
[----:B------:R-:W-:-:S04]  /*e270*/  IMAD.MOV.U32 R3, RZ, RZ, 0x0 ;  /* 0x00000000ff037424 */ /* 0x000fc800078e00ff */
[----:B------:R-:W-:Y:S05]  /*e280*/  RET.REL.NODEC R2 `(attn_fwd) ;  /* 0xffffff1c025c7950 */ /* 0x000fea0003c3ffff */
.L_x_25:
[----:B------:R-:W-:-:S00]  /*e290*/  BRA `(.L_x_25) ;  /* 0xfffffffc00fc7947 */ /* 0x000fc0000383ffff */
[----:B------:R-:W-:-:S00]  /*e2a0*/  NOP ;  /* 0x0000000000007918 */ /* 0x000fc00000000000 */
        /* <DEDUP_REMOVED lines=13> */
.L_x_28:


//--------------------- .nv.global.init           --------------------------
	.section	.nv.global.init,"aw",@progbits
.nv.global.init:
	.type		_$_str,@object
	.size		_$_str,(.L_3 - _$_str)
_$_str:
        /*0000*/ 	.byte	0x5f, 0x5f, 0x43, 0x55, 0x44, 0x41, 0x5f, 0x46, 0x54, 0x5a, 0x00
.L_3:


//--------------------- .nv.shared.attn_fwd       --------------------------
	.section	.nv.shared.attn_fwd,"aw",@nobits
	.sectionflags	@""
	.align	16
	.zero		1024


//--------------------- .nv.shared.reserved.0     --------------------------
	.section	.nv.shared.reserved.0,"aw",@nobits
	.align	8
	.weak		__nv_reservedSMEM_offset_0_alias
	.size		__nv_reservedSMEM_offset_0_alias, 0, 64
	.other		__nv_reservedSMEM_offset_0_alias,@"STO_CUDA_RESERVED_SHARED STV_DEFAULT"
__nv_reservedSMEM_offset_0_alias:
	.zero		0
.nv.shared.reserved.0:
	.zero		64
	.weak		__nv_reservedSMEM_allocation_phase
	.type		__nv_reservedSMEM_allocation_phase,@object
	.size		__nv_reservedSMEM_allocation_phase,(.L_0 - __nv_reservedSMEM_allocation_phase)
__nv_reservedSMEM_allocation_phase:
	.zero		1
.L_0:
	.zero		7
	.weak		__nv_reservedSMEM_devtool_atexit_pc
	.type		__nv_reservedSMEM_devtool_atexit_pc,@object
	.size		__nv_reservedSMEM_devtool_atexit_pc,(__nv_reservedSMEM_allocation_mask - __nv_reservedSMEM_devtool_atexit_pc)
__nv_reservedSMEM_devtool_atexit_pc:
	.zero		8
	.weak		__nv_reservedSMEM_allocation_mask
	.type		__nv_reservedSMEM_allocation_mask,@object
	.size		__nv_reservedSMEM_allocation_mask,(.L_2 - __nv_reservedSMEM_allocation_mask)
__nv_reservedSMEM_allocation_mask:
	.zero		4
.L_2:


//--------------------- .nv.constant0.attn_fwd    --------------------------
	.section	.nv.constant0.attn_fwd,"a",@progbits
	.sectionflags	@""
	.align	4
.nv.constant0.attn_fwd:
	.zero		1032


//--------------------- SYMBOLS --------------------------

	.type		.nv.reservedSmem.offset0,@object
	.size		.nv.reservedSmem.offset0,0x4
	.type		.nv.reservedSmem.cap,@object
	.size		.nv.reservedSmem.cap,0x4
